//
// Generated by NVIDIA NVVM Compiler
//
// Compiler Build ID: CL-36424714
// Cuda compilation tools, release 13.0, V13.0.88
// Based on NVVM 20.0.0
//

.version 9.0
.target sm_100
.address_size 64

	// .globl	_Z12secondKernelPhPfS0_S0_S0_S0_iiiiff
.extern .func  (.param .b32 func_retval0) vprintf
(
	.param .b64 vprintf_param_0,
	.param .b64 vprintf_param_1
)
;
.global .align 1 .b8 $str[12] = {105, 110, 100, 101, 120, 32, 105, 115, 32, 37, 100};

.visible .entry _Z12secondKernelPhPfS0_S0_S0_S0_iiiiff(
	.param .u64 .ptr .align 1 _Z12secondKernelPhPfS0_S0_S0_S0_iiiiff_param_0,
	.param .u64 .ptr .align 1 _Z12secondKernelPhPfS0_S0_S0_S0_iiiiff_param_1,
	.param .u64 .ptr .align 1 _Z12secondKernelPhPfS0_S0_S0_S0_iiiiff_param_2,
	.param .u64 .ptr .align 1 _Z12secondKernelPhPfS0_S0_S0_S0_iiiiff_param_3,
	.param .u64 .ptr .align 1 _Z12secondKernelPhPfS0_S0_S0_S0_iiiiff_param_4,
	.param .u64 .ptr .align 1 _Z12secondKernelPhPfS0_S0_S0_S0_iiiiff_param_5,
	.param .u32 _Z12secondKernelPhPfS0_S0_S0_S0_iiiiff_param_6,
	.param .u32 _Z12secondKernelPhPfS0_S0_S0_S0_iiiiff_param_7,
	.param .u32 _Z12secondKernelPhPfS0_S0_S0_S0_iiiiff_param_8,
	.param .u32 _Z12secondKernelPhPfS0_S0_S0_S0_iiiiff_param_9,
	.param .f32 _Z12secondKernelPhPfS0_S0_S0_S0_iiiiff_param_10,
	.param .f32 _Z12secondKernelPhPfS0_S0_S0_S0_iiiiff_param_11
)
{
	.local .align 8 .b8 	__local_depot0[8];
	.reg .b64 	%SP;
	.reg .b64 	%SPL;
	.reg .pred 	%p<20>;
	.reg .b16 	%rs<169>;
	.reg .b32 	%r<85>;
	.reg .b32 	%f<175>;
	.reg .b64 	%rd<218>;

	mov.u64 	%SPL, __local_depot0;
	cvta.local.u64 	%SP, %SPL;
	ld.param.u64 	%rd99, [_Z12secondKernelPhPfS0_S0_S0_S0_iiiiff_param_0];
	ld.param.u64 	%rd100, [_Z12secondKernelPhPfS0_S0_S0_S0_iiiiff_param_1];
	ld.param.u64 	%rd101, [_Z12secondKernelPhPfS0_S0_S0_S0_iiiiff_param_2];
	ld.param.u64 	%rd102, [_Z12secondKernelPhPfS0_S0_S0_S0_iiiiff_param_3];
	ld.param.u64 	%rd103, [_Z12secondKernelPhPfS0_S0_S0_S0_iiiiff_param_4];
	ld.param.u64 	%rd104, [_Z12secondKernelPhPfS0_S0_S0_S0_iiiiff_param_5];
	ld.param.u32 	%r15, [_Z12secondKernelPhPfS0_S0_S0_S0_iiiiff_param_6];
	ld.param.u32 	%r16, [_Z12secondKernelPhPfS0_S0_S0_S0_iiiiff_param_7];
	ld.param.u32 	%r17, [_Z12secondKernelPhPfS0_S0_S0_S0_iiiiff_param_8];
	ld.param.u32 	%r18, [_Z12secondKernelPhPfS0_S0_S0_S0_iiiiff_param_9];
	ld.param.f32 	%f2, [_Z12secondKernelPhPfS0_S0_S0_S0_iiiiff_param_10];
	ld.param.f32 	%f3, [_Z12secondKernelPhPfS0_S0_S0_S0_iiiiff_param_11];
	cvta.to.global.u64 	%rd1, %rd104;
	mov.u32 	%r19, %ctaid.x;
	mov.u32 	%r20, %ntid.x;
	mov.u32 	%r21, %tid.x;
	mad.lo.s32 	%r1, %r19, %r20, %r21;
	setp.ge.s32 	%p1, %r1, %r15;
	@%p1 bra 	$L__BB0_27;
	add.u64 	%rd105, %SP, 0;
	add.u64 	%rd106, %SPL, 0;
	cvta.to.global.u64 	%rd107, %rd99;
	cvta.to.global.u64 	%rd108, %rd102;
	cvta.to.global.u64 	%rd109, %rd103;
	cvta.to.global.u64 	%rd110, %rd100;
	cvta.to.global.u64 	%rd111, %rd101;
	st.local.u32 	[%rd106], %r1;
	mov.u64 	%rd112, $str;
	cvta.global.u64 	%rd113, %rd112;
	{ // callseq 0, 0
	.param .b64 param0;
	st.param.b64 	[param0], %rd113;
	.param .b64 param1;
	st.param.b64 	[param1], %rd105;
	.param .b32 retval0;
	call.uni (retval0), 
	vprintf, 
	(
	param0, 
	param1
	);
	ld.param.b32 	%r22, [retval0];
	} // callseq 0
	mul.lo.s32 	%r24, %r1, 3;
	cvt.s64.s32 	%rd114, %r24;
	add.s64 	%rd208, %rd107, %rd114;
	add.s32 	%r25, %r18, %r24;
	cvt.s64.s32 	%rd115, %r18;
	add.s64 	%rd209, %rd208, %rd115;
	mul.wide.s32 	%rd116, %r25, 4;
	add.s64 	%rd185, %rd110, %rd116;
	mul.wide.s32 	%rd117, %r24, 4;
	add.s64 	%rd186, %rd111, %rd117;
	mul.wide.s32 	%rd118, %r18, 4;
	add.s64 	%rd187, %rd186, %rd118;
	add.s32 	%r26, %r15, %r1;
	mul.wide.s32 	%rd119, %r26, 4;
	add.s64 	%rd210, %rd108, %rd119;
	mul.wide.s32 	%rd120, %r1, 4;
	add.s64 	%rd211, %rd109, %rd120;
	setp.lt.s32 	%p2, %r16, 2;
	@%p2 bra 	$L__BB0_27;
	mul.wide.s32 	%rd121, %r15, 4;
	add.s64 	%rd212, %rd211, %rd121;
	setp.lt.s32 	%p3, %r17, 1;
	@%p3 bra 	$L__BB0_19;
	and.b32  	%r2, %r17, 15;
	and.b32  	%r3, %r17, 7;
	and.b32  	%r4, %r17, 3;
	mov.b32 	%r82, 1;
$L__BB0_4:
	setp.lt.u32 	%p10, %r17, 16;
	ld.global.u8 	%rs148, [%rd209];
	ld.global.u8 	%rs150, [%rd208];
	min.u16 	%rs152, %rs148, %rs150;
	max.u16 	%rs153, %rs148, %rs150;
	sub.s16 	%rs154, %rs153, %rs152;
	ld.global.u8 	%rs155, [%rd209+1];
	ld.global.u8 	%rs157, [%rd208+1];
	min.u16 	%rs159, %rs155, %rs157;
	max.u16 	%rs160, %rs155, %rs157;
	sub.s16 	%rs161, %rs160, %rs159;
	cvt.u32.u16 	%r73, %rs161;
	ld.global.u8 	%rs162, [%rd209+2];
	ld.global.u8 	%rs164, [%rd208+2];
	min.u16 	%rs166, %rs162, %rs164;
	max.u16 	%rs167, %rs162, %rs164;
	sub.s16 	%rs168, %rs167, %rs166;
	cvt.u32.u16 	%r74, %rs168;
	mul.wide.u16 	%r75, %rs154, 2;
	add.s32 	%r76, %r73, %r75;
	add.s32 	%r77, %r76, %r74;
	and.b32  	%r78, %r77, 8188;
	cvt.u64.u32 	%rd161, %r78;
	add.s64 	%rd162, %rd1, %rd161;
	ld.global.f32 	%f46, [%rd162];
	mul.f32 	%f1, %f2, %f46;
	@%p10 bra 	$L__BB0_8;
	and.b32  	%r79, %r17, 2147483632;
	neg.s32 	%r83, %r79;
$L__BB0_6:
	.pragma "nounroll";
	ld.global.f32 	%f47, [%rd185];
	ld.global.f32 	%f48, [%rd186];
	mul.f32 	%f49, %f1, %f48;
	fma.rn.f32 	%f50, %f3, %f47, %f49;
	st.global.f32 	[%rd187], %f50;
	ld.global.f32 	%f51, [%rd185+4];
	ld.global.f32 	%f52, [%rd186+4];
	mul.f32 	%f53, %f1, %f52;
	fma.rn.f32 	%f54, %f3, %f51, %f53;
	st.global.f32 	[%rd187+4], %f54;
	ld.global.f32 	%f55, [%rd185+8];
	ld.global.f32 	%f56, [%rd186+8];
	mul.f32 	%f57, %f1, %f56;
	fma.rn.f32 	%f58, %f3, %f55, %f57;
	st.global.f32 	[%rd187+8], %f58;
	ld.global.f32 	%f59, [%rd185+12];
	ld.global.f32 	%f60, [%rd186+12];
	mul.f32 	%f61, %f1, %f60;
	fma.rn.f32 	%f62, %f3, %f59, %f61;
	st.global.f32 	[%rd187+12], %f62;
	ld.global.f32 	%f63, [%rd185+16];
	ld.global.f32 	%f64, [%rd186+16];
	mul.f32 	%f65, %f1, %f64;
	fma.rn.f32 	%f66, %f3, %f63, %f65;
	st.global.f32 	[%rd187+16], %f66;
	ld.global.f32 	%f67, [%rd185+20];
	ld.global.f32 	%f68, [%rd186+20];
	mul.f32 	%f69, %f1, %f68;
	fma.rn.f32 	%f70, %f3, %f67, %f69;
	st.global.f32 	[%rd187+20], %f70;
	ld.global.f32 	%f71, [%rd185+24];
	ld.global.f32 	%f72, [%rd186+24];
	mul.f32 	%f73, %f1, %f72;
	fma.rn.f32 	%f74, %f3, %f71, %f73;
	st.global.f32 	[%rd187+24], %f74;
	ld.global.f32 	%f75, [%rd185+28];
	ld.global.f32 	%f76, [%rd186+28];
	mul.f32 	%f77, %f1, %f76;
	fma.rn.f32 	%f78, %f3, %f75, %f77;
	st.global.f32 	[%rd187+28], %f78;
	ld.global.f32 	%f79, [%rd185+32];
	ld.global.f32 	%f80, [%rd186+32];
	mul.f32 	%f81, %f1, %f80;
	fma.rn.f32 	%f82, %f3, %f79, %f81;
	st.global.f32 	[%rd187+32], %f82;
	ld.global.f32 	%f83, [%rd185+36];
	ld.global.f32 	%f84, [%rd186+36];
	mul.f32 	%f85, %f1, %f84;
	fma.rn.f32 	%f86, %f3, %f83, %f85;
	st.global.f32 	[%rd187+36], %f86;
	ld.global.f32 	%f87, [%rd185+40];
	ld.global.f32 	%f88, [%rd186+40];
	mul.f32 	%f89, %f1, %f88;
	fma.rn.f32 	%f90, %f3, %f87, %f89;
	st.global.f32 	[%rd187+40], %f90;
	ld.global.f32 	%f91, [%rd185+44];
	ld.global.f32 	%f92, [%rd186+44];
	mul.f32 	%f93, %f1, %f92;
	fma.rn.f32 	%f94, %f3, %f91, %f93;
	st.global.f32 	[%rd187+44], %f94;
	ld.global.f32 	%f95, [%rd185+48];
	ld.global.f32 	%f96, [%rd186+48];
	mul.f32 	%f97, %f1, %f96;
	fma.rn.f32 	%f98, %f3, %f95, %f97;
	st.global.f32 	[%rd187+48], %f98;
	ld.global.f32 	%f99, [%rd185+52];
	ld.global.f32 	%f100, [%rd186+52];
	mul.f32 	%f101, %f1, %f100;
	fma.rn.f32 	%f102, %f3, %f99, %f101;
	st.global.f32 	[%rd187+52], %f102;
	ld.global.f32 	%f103, [%rd185+56];
	ld.global.f32 	%f104, [%rd186+56];
	mul.f32 	%f105, %f1, %f104;
	fma.rn.f32 	%f106, %f3, %f103, %f105;
	st.global.f32 	[%rd187+56], %f106;
	add.s64 	%rd21, %rd185, 64;
	ld.global.f32 	%f107, [%rd185+60];
	add.s64 	%rd22, %rd186, 64;
	ld.global.f32 	%f108, [%rd186+60];
	mul.f32 	%f109, %f1, %f108;
	fma.rn.f32 	%f110, %f3, %f107, %f109;
	add.s64 	%rd23, %rd187, 64;
	st.global.f32 	[%rd187+60], %f110;
	add.s32 	%r83, %r83, 16;
	setp.ne.s32 	%p11, %r83, 0;
	mov.u64 	%rd185, %rd21;
	mov.u64 	%rd186, %rd22;
	mov.u64 	%rd187, %rd23;
	@%p11 bra 	$L__BB0_6;
	add.s64 	%rd200, %rd21, -4;
	add.s64 	%rd202, %rd23, -4;
	add.s64 	%rd201, %rd22, -4;
	mov.u64 	%rd185, %rd21;
	mov.u64 	%rd186, %rd22;
	mov.u64 	%rd187, %rd23;
$L__BB0_8:
	setp.eq.s32 	%p12, %r2, 0;
	@%p12 bra 	$L__BB0_18;
	add.s32 	%r80, %r2, -1;
	setp.lt.u32 	%p13, %r80, 7;
	@%p13 bra 	$L__BB0_11;
	ld.global.f32 	%f111, [%rd185];
	ld.global.f32 	%f112, [%rd186];
	mul.f32 	%f113, %f1, %f112;
	fma.rn.f32 	%f114, %f3, %f111, %f113;
	st.global.f32 	[%rd187], %f114;
	ld.global.f32 	%f115, [%rd185+4];
	ld.global.f32 	%f116, [%rd186+4];
	mul.f32 	%f117, %f1, %f116;
	fma.rn.f32 	%f118, %f3, %f115, %f117;
	st.global.f32 	[%rd187+4], %f118;
	ld.global.f32 	%f119, [%rd185+8];
	ld.global.f32 	%f120, [%rd186+8];
	mul.f32 	%f121, %f1, %f120;
	fma.rn.f32 	%f122, %f3, %f119, %f121;
	st.global.f32 	[%rd187+8], %f122;
	ld.global.f32 	%f123, [%rd185+12];
	ld.global.f32 	%f124, [%rd186+12];
	mul.f32 	%f125, %f1, %f124;
	fma.rn.f32 	%f126, %f3, %f123, %f125;
	st.global.f32 	[%rd187+12], %f126;
	ld.global.f32 	%f127, [%rd185+16];
	ld.global.f32 	%f128, [%rd186+16];
	mul.f32 	%f129, %f1, %f128;
	fma.rn.f32 	%f130, %f3, %f127, %f129;
	st.global.f32 	[%rd187+16], %f130;
	ld.global.f32 	%f131, [%rd185+20];
	ld.global.f32 	%f132, [%rd186+20];
	mul.f32 	%f133, %f1, %f132;
	fma.rn.f32 	%f134, %f3, %f131, %f133;
	st.global.f32 	[%rd187+20], %f134;
	add.s64 	%rd200, %rd185, 28;
	ld.global.f32 	%f135, [%rd185+24];
	add.s64 	%rd201, %rd186, 28;
	ld.global.f32 	%f136, [%rd186+24];
	mul.f32 	%f137, %f1, %f136;
	fma.rn.f32 	%f138, %f3, %f135, %f137;
	add.s64 	%rd202, %rd187, 28;
	st.global.f32 	[%rd187+24], %f138;
	ld.global.f32 	%f139, [%rd185+28];
	ld.global.f32 	%f140, [%rd186+28];
	mul.f32 	%f141, %f1, %f140;
	fma.rn.f32 	%f142, %f3, %f139, %f141;
	st.global.f32 	[%rd187+28], %f142;
	add.s64 	%rd187, %rd187, 32;
	add.s64 	%rd186, %rd186, 32;
	add.s64 	%rd185, %rd185, 32;
$L__BB0_11:
	setp.eq.s32 	%p14, %r3, 0;
	@%p14 bra 	$L__BB0_18;
	add.s32 	%r81, %r3, -1;
	setp.lt.u32 	%p15, %r81, 3;
	@%p15 bra 	$L__BB0_14;
	ld.global.f32 	%f143, [%rd185];
	ld.global.f32 	%f144, [%rd186];
	mul.f32 	%f145, %f1, %f144;
	fma.rn.f32 	%f146, %f3, %f143, %f145;
	st.global.f32 	[%rd187], %f146;
	ld.global.f32 	%f147, [%rd185+4];
	ld.global.f32 	%f148, [%rd186+4];
	mul.f32 	%f149, %f1, %f148;
	fma.rn.f32 	%f150, %f3, %f147, %f149;
	st.global.f32 	[%rd187+4], %f150;
	add.s64 	%rd200, %rd185, 12;
	ld.global.f32 	%f151, [%rd185+8];
	add.s64 	%rd201, %rd186, 12;
	ld.global.f32 	%f152, [%rd186+8];
	mul.f32 	%f153, %f1, %f152;
	fma.rn.f32 	%f154, %f3, %f151, %f153;
	add.s64 	%rd202, %rd187, 12;
	st.global.f32 	[%rd187+8], %f154;
	ld.global.f32 	%f155, [%rd185+12];
	ld.global.f32 	%f156, [%rd186+12];
	mul.f32 	%f157, %f1, %f156;
	fma.rn.f32 	%f158, %f3, %f155, %f157;
	st.global.f32 	[%rd187+12], %f158;
	add.s64 	%rd187, %rd187, 16;
	add.s64 	%rd186, %rd186, 16;
	add.s64 	%rd185, %rd185, 16;
$L__BB0_14:
	setp.eq.s32 	%p16, %r4, 0;
	@%p16 bra 	$L__BB0_18;
	setp.eq.s32 	%p17, %r4, 1;
	ld.global.f32 	%f159, [%rd185];
	ld.global.f32 	%f160, [%rd186];
	mul.f32 	%f161, %f1, %f160;
	fma.rn.f32 	%f162, %f3, %f159, %f161;
	st.global.f32 	[%rd187], %f162;
	mov.u64 	%rd200, %rd185;
	mov.u64 	%rd201, %rd186;
	mov.u64 	%rd202, %rd187;
	@%p17 bra 	$L__BB0_18;
	setp.eq.s32 	%p18, %r4, 2;
	add.s64 	%rd202, %rd187, 4;
	add.s64 	%rd201, %rd186, 4;
	add.s64 	%rd200, %rd185, 4;
	ld.global.f32 	%f163, [%rd185+4];
	ld.global.f32 	%f164, [%rd186+4];
	mul.f32 	%f165, %f1, %f164;
	fma.rn.f32 	%f166, %f3, %f163, %f165;
	st.global.f32 	[%rd187+4], %f166;
	@%p18 bra 	$L__BB0_18;
	add.s64 	%rd202, %rd187, 8;
	add.s64 	%rd201, %rd186, 8;
	add.s64 	%rd200, %rd185, 8;
	ld.global.f32 	%f167, [%rd185+8];
	ld.global.f32 	%f168, [%rd186+8];
	mul.f32 	%f169, %f1, %f168;
	fma.rn.f32 	%f170, %f3, %f167, %f169;
	st.global.f32 	[%rd187+8], %f170;
$L__BB0_18:
	cvt.s64.s32 	%rd165, %r18;
	ld.global.f32 	%f171, [%rd210];
	ld.global.f32 	%f172, [%rd211];
	mul.f32 	%f173, %f1, %f172;
	fma.rn.f32 	%f174, %f3, %f171, %f173;
	st.global.f32 	[%rd212], %f174;
	add.s64 	%rd208, %rd208, %rd165;
	add.s64 	%rd209, %rd209, %rd165;
	mul.wide.s32 	%rd166, %r18, 4;
	add.s64 	%rd167, %rd200, %rd166;
	add.s64 	%rd185, %rd167, -8;
	add.s64 	%rd168, %rd201, %rd166;
	add.s64 	%rd186, %rd168, -8;
	add.s64 	%rd169, %rd202, %rd166;
	add.s64 	%rd187, %rd169, -8;
	mul.wide.s32 	%rd170, %r15, 4;
	add.s64 	%rd210, %rd210, %rd170;
	add.s64 	%rd211, %rd211, %rd170;
	add.s64 	%rd212, %rd212, %rd170;
	add.s32 	%r82, %r82, 1;
	setp.eq.s32 	%p19, %r82, %r16;
	@%p19 bra 	$L__BB0_27;
	bra.uni 	$L__BB0_4;
$L__BB0_19:
	add.s32 	%r10, %r16, -1;
	add.s32 	%r27, %r16, -2;
	and.b32  	%r11, %r10, 3;
	setp.lt.u32 	%p4, %r27, 3;
	@%p4 bra 	$L__BB0_22;
	and.b32  	%r12, %r10, -4;
	mov.b32 	%r84, 0;
$L__BB0_21:
	.pragma "nounroll";
	ld.global.u8 	%rs1, [%rd209];
	ld.global.u8 	%rs3, [%rd208];
	min.u16 	%rs5, %rs1, %rs3;
	max.u16 	%rs6, %rs1, %rs3;
	sub.s16 	%rs7, %rs6, %rs5;
	ld.global.u8 	%rs8, [%rd209+1];
	ld.global.u8 	%rs10, [%rd208+1];
	min.u16 	%rs12, %rs8, %rs10;
	max.u16 	%rs13, %rs8, %rs10;
	sub.s16 	%rs14, %rs13, %rs12;
	cvt.u32.u16 	%r29, %rs14;
	ld.global.u8 	%rs15, [%rd209+2];
	ld.global.u8 	%rs17, [%rd208+2];
	min.u16 	%rs19, %rs15, %rs17;
	max.u16 	%rs20, %rs15, %rs17;
	sub.s16 	%rs21, %rs20, %rs19;
	cvt.u32.u16 	%r30, %rs21;
	mul.wide.u16 	%r31, %rs7, 2;
	add.s32 	%r32, %r29, %r31;
	add.s32 	%r33, %r32, %r30;
	and.b32  	%r34, %r33, 8188;
	cvt.u64.u32 	%rd123, %r34;
	add.s64 	%rd124, %rd1, %rd123;
	ld.global.f32 	%f4, [%rd124];
	mul.f32 	%f5, %f2, %f4;
	ld.global.f32 	%f6, [%rd210];
	ld.global.f32 	%f7, [%rd211];
	mul.f32 	%f8, %f5, %f7;
	fma.rn.f32 	%f9, %f3, %f6, %f8;
	st.global.f32 	[%rd212], %f9;
	add.s64 	%rd125, %rd208, %rd115;
	add.s64 	%rd126, %rd209, %rd115;
	add.s64 	%rd128, %rd210, %rd121;
	add.s64 	%rd129, %rd211, %rd121;
	add.s64 	%rd130, %rd212, %rd121;
	ld.global.u8 	%rs22, [%rd126];
	ld.global.u8 	%rs24, [%rd125];
	min.u16 	%rs26, %rs22, %rs24;
	max.u16 	%rs27, %rs22, %rs24;
	sub.s16 	%rs28, %rs27, %rs26;
	ld.global.u8 	%rs29, [%rd126+1];
	ld.global.u8 	%rs31, [%rd125+1];
	min.u16 	%rs33, %rs29, %rs31;
	max.u16 	%rs34, %rs29, %rs31;
	sub.s16 	%rs35, %rs34, %rs33;
	cvt.u32.u16 	%r35, %rs35;
	ld.global.u8 	%rs36, [%rd126+2];
	ld.global.u8 	%rs38, [%rd125+2];
	min.u16 	%rs40, %rs36, %rs38;
	max.u16 	%rs41, %rs36, %rs38;
	sub.s16 	%rs42, %rs41, %rs40;
	cvt.u32.u16 	%r36, %rs42;
	mul.wide.u16 	%r37, %rs28, 2;
	add.s32 	%r38, %r35, %r37;
	add.s32 	%r39, %r38, %r36;
	and.b32  	%r40, %r39, 8188;
	cvt.u64.u32 	%rd131, %r40;
	add.s64 	%rd132, %rd1, %rd131;
	ld.global.f32 	%f10, [%rd132];
	mul.f32 	%f11, %f2, %f10;
	ld.global.f32 	%f12, [%rd128];
	ld.global.f32 	%f13, [%rd129];
	mul.f32 	%f14, %f11, %f13;
	fma.rn.f32 	%f15, %f3, %f12, %f14;
	st.global.f32 	[%rd130], %f15;
	add.s64 	%rd133, %rd125, %rd115;
	add.s64 	%rd134, %rd126, %rd115;
	add.s64 	%rd135, %rd128, %rd121;
	add.s64 	%rd136, %rd129, %rd121;
	add.s64 	%rd137, %rd130, %rd121;
	ld.global.u8 	%rs43, [%rd134];
	ld.global.u8 	%rs45, [%rd133];
	min.u16 	%rs47, %rs43, %rs45;
	max.u16 	%rs48, %rs43, %rs45;
	sub.s16 	%rs49, %rs48, %rs47;
	ld.global.u8 	%rs50, [%rd134+1];
	ld.global.u8 	%rs52, [%rd133+1];
	min.u16 	%rs54, %rs50, %rs52;
	max.u16 	%rs55, %rs50, %rs52;
	sub.s16 	%rs56, %rs55, %rs54;
	cvt.u32.u16 	%r41, %rs56;
	ld.global.u8 	%rs57, [%rd134+2];
	ld.global.u8 	%rs59, [%rd133+2];
	min.u16 	%rs61, %rs57, %rs59;
	max.u16 	%rs62, %rs57, %rs59;
	sub.s16 	%rs63, %rs62, %rs61;
	cvt.u32.u16 	%r42, %rs63;
	mul.wide.u16 	%r43, %rs49, 2;
	add.s32 	%r44, %r41, %r43;
	add.s32 	%r45, %r44, %r42;
	and.b32  	%r46, %r45, 8188;
	cvt.u64.u32 	%rd138, %r46;
	add.s64 	%rd139, %rd1, %rd138;
	ld.global.f32 	%f16, [%rd139];
	mul.f32 	%f17, %f2, %f16;
	ld.global.f32 	%f18, [%rd135];
	ld.global.f32 	%f19, [%rd136];
	mul.f32 	%f20, %f17, %f19;
	fma.rn.f32 	%f21, %f3, %f18, %f20;
	st.global.f32 	[%rd137], %f21;
	add.s64 	%rd140, %rd133, %rd115;
	add.s64 	%rd141, %rd134, %rd115;
	add.s64 	%rd142, %rd135, %rd121;
	add.s64 	%rd143, %rd136, %rd121;
	add.s64 	%rd144, %rd137, %rd121;
	ld.global.u8 	%rs64, [%rd141];
	ld.global.u8 	%rs66, [%rd140];
	min.u16 	%rs68, %rs64, %rs66;
	max.u16 	%rs69, %rs64, %rs66;
	sub.s16 	%rs70, %rs69, %rs68;
	ld.global.u8 	%rs71, [%rd141+1];
	ld.global.u8 	%rs73, [%rd140+1];
	min.u16 	%rs75, %rs71, %rs73;
	max.u16 	%rs76, %rs71, %rs73;
	sub.s16 	%rs77, %rs76, %rs75;
	cvt.u32.u16 	%r47, %rs77;
	ld.global.u8 	%rs78, [%rd141+2];
	ld.global.u8 	%rs80, [%rd140+2];
	min.u16 	%rs82, %rs78, %rs80;
	max.u16 	%rs83, %rs78, %rs80;
	sub.s16 	%rs84, %rs83, %rs82;
	cvt.u32.u16 	%r48, %rs84;
	mul.wide.u16 	%r49, %rs70, 2;
	add.s32 	%r50, %r47, %r49;
	add.s32 	%r51, %r50, %r48;
	and.b32  	%r52, %r51, 8188;
	cvt.u64.u32 	%rd145, %r52;
	add.s64 	%rd146, %rd1, %rd145;
	ld.global.f32 	%f22, [%rd146];
	mul.f32 	%f23, %f2, %f22;
	ld.global.f32 	%f24, [%rd142];
	ld.global.f32 	%f25, [%rd143];
	mul.f32 	%f26, %f23, %f25;
	fma.rn.f32 	%f27, %f3, %f24, %f26;
	st.global.f32 	[%rd144], %f27;
	add.s64 	%rd208, %rd140, %rd115;
	add.s64 	%rd209, %rd141, %rd115;
	add.s64 	%rd210, %rd142, %rd121;
	add.s64 	%rd211, %rd143, %rd121;
	add.s64 	%rd212, %rd144, %rd121;
	add.s32 	%r84, %r84, 4;
	setp.ne.s32 	%p5, %r84, %r12;
	@%p5 bra 	$L__BB0_21;
$L__BB0_22:
	setp.eq.s32 	%p6, %r11, 0;
	@%p6 bra 	$L__BB0_27;
	setp.eq.s32 	%p7, %r11, 1;
	@%p7 bra 	$L__BB0_25;
	ld.global.u8 	%rs85, [%rd209];
	ld.global.u8 	%rs87, [%rd208];
	min.u16 	%rs89, %rs85, %rs87;
	max.u16 	%rs90, %rs85, %rs87;
	sub.s16 	%rs91, %rs90, %rs89;
	ld.global.u8 	%rs92, [%rd209+1];
	ld.global.u8 	%rs94, [%rd208+1];
	min.u16 	%rs96, %rs92, %rs94;
	max.u16 	%rs97, %rs92, %rs94;
	sub.s16 	%rs98, %rs97, %rs96;
	cvt.u32.u16 	%r53, %rs98;
	ld.global.u8 	%rs99, [%rd209+2];
	ld.global.u8 	%rs101, [%rd208+2];
	min.u16 	%rs103, %rs99, %rs101;
	max.u16 	%rs104, %rs99, %rs101;
	sub.s16 	%rs105, %rs104, %rs103;
	cvt.u32.u16 	%r54, %rs105;
	mul.wide.u16 	%r55, %rs91, 2;
	add.s32 	%r56, %r53, %r55;
	add.s32 	%r57, %r56, %r54;
	and.b32  	%r58, %r57, 8188;
	cvt.u64.u32 	%rd148, %r58;
	add.s64 	%rd149, %rd1, %rd148;
	ld.global.f32 	%f28, [%rd149];
	mul.f32 	%f29, %f2, %f28;
	ld.global.f32 	%f30, [%rd210];
	ld.global.f32 	%f31, [%rd211];
	mul.f32 	%f32, %f29, %f31;
	fma.rn.f32 	%f33, %f3, %f30, %f32;
	st.global.f32 	[%rd212], %f33;
	add.s64 	%rd150, %rd208, %rd115;
	add.s64 	%rd151, %rd209, %rd115;
	add.s64 	%rd153, %rd210, %rd121;
	add.s64 	%rd154, %rd211, %rd121;
	add.s64 	%rd155, %rd212, %rd121;
	ld.global.u8 	%rs106, [%rd151];
	ld.global.u8 	%rs108, [%rd150];
	min.u16 	%rs110, %rs106, %rs108;
	max.u16 	%rs111, %rs106, %rs108;
	sub.s16 	%rs112, %rs111, %rs110;
	ld.global.u8 	%rs113, [%rd151+1];
	ld.global.u8 	%rs115, [%rd150+1];
	min.u16 	%rs117, %rs113, %rs115;
	max.u16 	%rs118, %rs113, %rs115;
	sub.s16 	%rs119, %rs118, %rs117;
	cvt.u32.u16 	%r59, %rs119;
	ld.global.u8 	%rs120, [%rd151+2];
	ld.global.u8 	%rs122, [%rd150+2];
	min.u16 	%rs124, %rs120, %rs122;
	max.u16 	%rs125, %rs120, %rs122;
	sub.s16 	%rs126, %rs125, %rs124;
	cvt.u32.u16 	%r60, %rs126;
	mul.wide.u16 	%r61, %rs112, 2;
	add.s32 	%r62, %r59, %r61;
	add.s32 	%r63, %r62, %r60;
	and.b32  	%r64, %r63, 8188;
	cvt.u64.u32 	%rd156, %r64;
	add.s64 	%rd157, %rd1, %rd156;
	ld.global.f32 	%f34, [%rd157];
	mul.f32 	%f35, %f2, %f34;
	ld.global.f32 	%f36, [%rd153];
	ld.global.f32 	%f37, [%rd154];
	mul.f32 	%f38, %f35, %f37;
	fma.rn.f32 	%f39, %f3, %f36, %f38;
	st.global.f32 	[%rd155], %f39;
	add.s64 	%rd208, %rd150, %rd115;
	add.s64 	%rd209, %rd151, %rd115;
	add.s64 	%rd210, %rd153, %rd121;
	add.s64 	%rd211, %rd154, %rd121;
	add.s64 	%rd212, %rd155, %rd121;
$L__BB0_25:
	and.b32  	%r65, %r10, 1;
	setp.eq.b32 	%p8, %r65, 1;
	not.pred 	%p9, %p8;
	@%p9 bra 	$L__BB0_27;
	ld.global.u8 	%rs127, [%rd209];
	ld.global.u8 	%rs129, [%rd208];
	min.u16 	%rs131, %rs127, %rs129;
	max.u16 	%rs132, %rs127, %rs129;
	sub.s16 	%rs133, %rs132, %rs131;
	ld.global.u8 	%rs134, [%rd209+1];
	ld.global.u8 	%rs136, [%rd208+1];
	min.u16 	%rs138, %rs134, %rs136;
	max.u16 	%rs139, %rs134, %rs136;
	sub.s16 	%rs140, %rs139, %rs138;
	cvt.u32.u16 	%r66, %rs140;
	ld.global.u8 	%rs141, [%rd209+2];
	ld.global.u8 	%rs143, [%rd208+2];
	min.u16 	%rs145, %rs141, %rs143;
	max.u16 	%rs146, %rs141, %rs143;
	sub.s16 	%rs147, %rs146, %rs145;
	cvt.u32.u16 	%r67, %rs147;
	mul.wide.u16 	%r68, %rs133, 2;
	add.s32 	%r69, %r66, %r68;
	add.s32 	%r70, %r69, %r67;
	and.b32  	%r71, %r70, 8188;
	cvt.u64.u32 	%rd158, %r71;
	add.s64 	%rd159, %rd1, %rd158;
	ld.global.f32 	%f40, [%rd159];
	mul.f32 	%f41, %f2, %f40;
	ld.global.f32 	%f42, [%rd210];
	ld.global.f32 	%f43, [%rd211];
	mul.f32 	%f44, %f41, %f43;
	fma.rn.f32 	%f45, %f3, %f42, %f44;
	st.global.f32 	[%rd212], %f45;
$L__BB0_27:
	ret;

}


// ===== COMPILED SASS (sm_100) =====

	.target	sm_100

	.elftype	@"ET_EXEC"


//--------------------- .note.nv.tkinfo           --------------------------
	.section	.note.nv.tkinfo,"",@"SHT_NOTE"
	.sectionflags	@"SHF_NOTE_NV_TKINFO"
	.tkinfo
        /*0018*/ 	.word	0x00000002
        /*0030*/ 	.string	""
        /*0030*/ 	.string	"ptxas"
        /*0030*/ 	.string	"Cuda compilation tools, release 13.0, V13.0.88"
        /*0030*/ 	.string	"Build cuda_13.0.r13.0/compiler.36424714_0"
        /*0030*/ 	.string	"-arch sm_100 -m 64 "



//--------------------- .note.nv.cuinfo           --------------------------
	.section	.note.nv.cuinfo,"",@"SHT_NOTE"
	.sectionflags	@"SHF_NOTE_NV_CUINFO"
        /*0018*/ 	.short	0x0002
        /*001a*/ 	.short	0x0064
        /*001c*/ 	.short	0x0082
	.zero		2


//--------------------- .nv.info                  --------------------------
	.section	.nv.info,"",@"SHT_CUDA_INFO"
	.align	4


	//----- nvinfo : EIATTR_REGCOUNT
	.align		4
        /*0000*/ 	.byte	0x04, 0x2f
        /*0002*/ 	.short	(.L_2 - .L_1)
	.align		4
.L_1:
        /*0004*/ 	.word	index@(_Z12secondKernelPhPfS0_S0_S0_S0_iiiiff)
        /*0008*/ 	.word	0x0000002c


	//----- nvinfo : EIATTR_FRAME_SIZE
	.align		4
.L_2:
        /*000c*/ 	.byte	0x04, 0x11
        /*000e*/ 	.short	(.L_4 - .L_3)
	.align		4
.L_3:
        /*0010*/ 	.word	index@(_Z12secondKernelPhPfS0_S0_S0_S0_iiiiff)
        /*0014*/ 	.word	0x00000008


	//----- nvinfo : EIATTR_MIN_STACK_SIZE
	.align		4
.L_4:
        /*0018*/ 	.byte	0x04, 0x12
        /*001a*/ 	.short	(.L_6 - .L_5)
	.align		4
.L_5:
        /*001c*/ 	.word	index@(_Z12secondKernelPhPfS0_S0_S0_S0_iiiiff)
        /*0020*/ 	.word	0x00000008
.L_6:


//--------------------- .nv.compat                --------------------------
	.section	.nv.compat,"",@"SHT_CUDA_COMPAT_INFO"
	.align	4
        /*0000*/ 	.byte	0x02, 0x09, 0x00, 0x00, 0x02, 0x02, 0x01, 0x00, 0x02, 0x05, 0x05, 0x00, 0x03, 0x07, 0x01, 0x01
        /*0010*/ 	.byte	0x02, 0x03, 0x00, 0x00, 0x02, 0x06, 0x01, 0x00, 0x04, 0x0b, 0x08, 0x00, 0x09, 0x00, 0x00, 0x00
        /*0020*/ 	.byte	0x00, 0x00, 0x00, 0x00


//--------------------- .nv.info._Z12secondKernelPhPfS0_S0_S0_S0_iiiiff --------------------------
	.section	.nv.info._Z12secondKernelPhPfS0_S0_S0_S0_iiiiff,"",@"SHT_CUDA_INFO"
	.sectionflags	@""
	.align	4


	//----- nvinfo : EIATTR_CUDA_API_VERSION
	.align		4
        /*0000*/ 	.byte	0x04, 0x37
        /*0002*/ 	.short	(.L_8 - .L_7)
.L_7:
        /*0004*/ 	.word	0x00000082


	//----- nvinfo : EIATTR_KPARAM_INFO
	.align		4
.L_8:
        /*0008*/ 	.byte	0x04, 0x17
        /*000a*/ 	.short	(.L_10 - .L_9)
.L_9:
        /*000c*/ 	.word	0x00000000
        /*0010*/ 	.short	0x000b
        /*0012*/ 	.short	0x0044
        /*0014*/ 	.byte	0x00, 0xf0, 0x11, 0x00


	//----- nvinfo : EIATTR_KPARAM_INFO
	.align		4
.L_10:
        /*0018*/ 	.byte	0x04, 0x17
        /*001a*/ 	.short	(.L_12 - .L_11)
.L_11:
        /*001c*/ 	.word	0x00000000
        /*0020*/ 	.short	0x000a
        /*0022*/ 	.short	0x0040
        /*0024*/ 	.byte	0x00, 0xf0, 0x11, 0x00


	//----- nvinfo : EIATTR_KPARAM_INFO
	.align		4
.L_12:
        /*0028*/ 	.byte	0x04, 0x17
        /*002a*/ 	.short	(.L_14 - .L_13)
.L_13:
        /*002c*/ 	.word	0x00000000
        /*0030*/ 	.short	0x0009
        /*0032*/ 	.short	0x003c
        /*0034*/ 	.byte	0x00, 0xf0, 0x11, 0x00


	//----- nvinfo : EIATTR_KPARAM_INFO
	.align		4
.L_14:
        /*0038*/ 	.byte	0x04, 0x17
        /*003a*/ 	.short	(.L_16 - .L_15)
.L_15:
        /*003c*/ 	.word	0x00000000
        /*0040*/ 	.short	0x0008
        /*0042*/ 	.short	0x0038
        /*0044*/ 	.byte	0x00, 0xf0, 0x11, 0x00


	//----- nvinfo : EIATTR_KPARAM_INFO
	.align		4
.L_16:
        /*0048*/ 	.byte	0x04, 0x17
        /*004a*/ 	.short	(.L_18 - .L_17)
.L_17:
        /*004c*/ 	.word	0x00000000
        /*0050*/ 	.short	0x0007
        /*0052*/ 	.short	0x0034
        /*0054*/ 	.byte	0x00, 0xf0, 0x11, 0x00


	//----- nvinfo : EIATTR_KPARAM_INFO
	.align		4
.L_18:
        /*0058*/ 	.byte	0x04, 0x17
        /*005a*/ 	.short	(.L_20 - .L_19)
.L_19:
        /*005c*/ 	.word	0x00000000
        /*0060*/ 	.short	0x0006
        /*0062*/ 	.short	0x0030
        /*0064*/ 	.byte	0x00, 0xf0, 0x11, 0x00


	//----- nvinfo : EIATTR_KPARAM_INFO
	.align		4
.L_20:
        /*0068*/ 	.byte	0x04, 0x17
        /*006a*/ 	.short	(.L_22 - .L_21)
.L_21:
        /*006c*/ 	.word	0x00000000
        /*0070*/ 	.short	0x0005
        /*0072*/ 	.short	0x0028
        /*0074*/ 	.byte	0x00, 0xf5, 0x21, 0x00


	//----- nvinfo : EIATTR_KPARAM_INFO
	.align		4
.L_22:
        /*0078*/ 	.byte	0x04, 0x17
        /*007a*/ 	.short	(.L_24 - .L_23)
.L_23:
        /*007c*/ 	.word	0x00000000
        /*0080*/ 	.short	0x0004
        /*0082*/ 	.short	0x0020
        /*0084*/ 	.byte	0x00, 0xf5, 0x21, 0x00


	//----- nvinfo : EIATTR_KPARAM_INFO
	.align		4
.L_24:
        /*0088*/ 	.byte	0x04, 0x17
        /*008a*/ 	.short	(.L_26 - .L_25)
.L_25:
        /*008c*/ 	.word	0x00000000
        /*0090*/ 	.short	0x0003
        /*0092*/ 	.short	0x0018
        /*0094*/ 	.byte	0x00, 0xf5, 0x21, 0x00


	//----- nvinfo : EIATTR_KPARAM_INFO
	.align		4
.L_26:
        /*0098*/ 	.byte	0x04, 0x17
        /*009a*/ 	.short	(.L_28 - .L_27)
.L_27:
        /*009c*/ 	.word	0x00000000
        /*00a0*/ 	.short	0x0002
        /*00a2*/ 	.short	0x0010
        /*00a4*/ 	.byte	0x00, 0xf5, 0x21, 0x00


	//----- nvinfo : EIATTR_KPARAM_INFO
	.align		4
.L_28:
        /*00a8*/ 	.byte	0x04, 0x17
        /*00aa*/ 	.short	(.L_30 - .L_29)
.L_29:
        /*00ac*/ 	.word	0x00000000
        /*00b0*/ 	.short	0x0001
        /*00b2*/ 	.short	0x0008
        /*00b4*/ 	.byte	0x00, 0xf5, 0x21, 0x00


	//----- nvinfo : EIATTR_KPARAM_INFO
	.align		4
.L_30:
        /*00b8*/ 	.byte	0x04, 0x17
        /*00ba*/ 	.short	(.L_32 - .L_31)
.L_31:
        /*00bc*/ 	.word	0x00000000
        /*00c0*/ 	.short	0x0000
        /*00c2*/ 	.short	0x0000
        /*00c4*/ 	.byte	0x00, 0xf5, 0x21, 0x00


	//----- nvinfo : EIATTR_SPARSE_MMA_MASK
	.align		4
.L_32:
        /*00c8*/ 	.byte	0x03, 0x50
        /*00ca*/ 	.short	0x0000


	//----- nvinfo : EIATTR_MAXREG_COUNT
	.align		4
        /*00cc*/ 	.byte	0x03, 0x1b
        /*00ce*/ 	.short	0x00ff


	//----- nvinfo : EIATTR_EXTERNS
	.align		4
        /*00d0*/ 	.byte	0x04, 0x0f
        /*00d2*/ 	.short	(.L_34 - .L_33)


	//   ....[0]....
	.align		4
.L_33:
        /*00d4*/ 	.word	index@(vprintf)


	//----- nvinfo : EIATTR_MERCURY_ISA_VERSION
	.align		4
.L_34:
        /*00d8*/ 	.byte	0x03, 0x5f
        /*00da*/ 	.short	0x0101


	//----- nvinfo : EIATTR_VRC_CTA_INIT_COUNT
	.align		4
        /*00dc*/ 	.byte	0x02, 0x4a
	.zero		1
	.zero		1


	//----- nvinfo : EIATTR_SYSCALL_OFFSETS
	.align		4
        /*00e0*/ 	.byte	0x04, 0x46
        /*00e2*/ 	.short	(.L_36 - .L_35)


	//   ....[0]....
.L_35:
        /*00e4*/ 	.word	0x00000160


	//----- nvinfo : EIATTR_EXIT_INSTR_OFFSETS
	.align		4
.L_36:
        /*00e8*/ 	.byte	0x04, 0x1c
        /*00ea*/ 	.short	(.L_38 - .L_37)


	//   ....[0]....
.L_37:
        /*00ec*/ 	.word	0x000000c0


	//   ....[1]....
        /*00f0*/ 	.word	0x000001f0


	//   ....[2]....
        /*00f4*/ 	.word	0x00001b90


	//   ....[3]....
        /*00f8*/ 	.word	0x00002860


	//   ....[4]....
        /*00fc*/ 	.word	0x00002ec0


	//   ....[5]....
        /*0100*/ 	.word	0x00003190


	//----- nvinfo : EIATTR_CRS_STACK_SIZE
	.align		4
.L_38:
        /*0104*/ 	.byte	0x04, 0x1e
        /*0106*/ 	.short	(.L_40 - .L_39)
.L_39:
        /*0108*/ 	.word	0x00000000


	//----- nvinfo : EIATTR_CBANK_PARAM_SIZE
	.align		4
.L_40:
        /*010c*/ 	.byte	0x03, 0x19
        /*010e*/ 	.short	0x0048


	//----- nvinfo : EIATTR_PARAM_CBANK
	.align		4
        /*0110*/ 	.byte	0x04, 0x0a
        /*0112*/ 	.short	(.L_42 - .L_41)
	.align		4
.L_41:
        /*0114*/ 	.word	index@(.nv.constant0._Z12secondKernelPhPfS0_S0_S0_S0_iiiiff)
        /*0118*/ 	.short	0x0380
        /*011a*/ 	.short	0x0048


	//----- nvinfo : EIATTR_SW_WAR
	.align		4
.L_42:
        /*011c*/ 	.byte	0x04, 0x36
        /*011e*/ 	.short	(.L_44 - .L_43)
.L_43:
        /*0120*/ 	.word	0x00000008
.L_44:


//--------------------- .nv.callgraph             --------------------------
	.section	.nv.callgraph,"",@"SHT_CUDA_CALLGRAPH"
	.align	4
	.sectionentsize	8
	.align		4
        /*0000*/ 	.word	0x00000000
	.align		4
        /*0004*/ 	.word	0xffffffff
	.align		4
        /*0008*/ 	.word	index@(_Z12secondKernelPhPfS0_S0_S0_S0_iiiiff)
	.align		4
        /*000c*/ 	.word	index@(vprintf)
	.align		4
        /*0010*/ 	.word	0x00000000
	.align		4
        /*0014*/ 	.word	0xfffffffe
	.align		4
        /*0018*/ 	.word	0x00000000
	.align		4
        /*001c*/ 	.word	0xfffffffd
	.align		4
        /*0020*/ 	.word	0x00000000
	.align		4
        /*0024*/ 	.word	0xfffffffc


//--------------------- .nv.constant4             --------------------------
	.section	.nv.constant4,"a",@progbits
	.align	8
	.align		8
.nv.constant4:
        /*0000*/ 	.dword	vprintf
	.align		8
        /*0008*/ 	.dword	$str


//--------------------- .text._Z12secondKernelPhPfS0_S0_S0_S0_iiiiff --------------------------
	.section	.text._Z12secondKernelPhPfS0_S0_S0_S0_iiiiff,"ax",@progbits
	.align	128
        .global         _Z12secondKernelPhPfS0_S0_S0_S0_iiiiff
        .type           _Z12secondKernelPhPfS0_S0_S0_S0_iiiiff,@function
        .size           _Z12secondKernelPhPfS0_S0_S0_S0_iiiiff,(.L_x_13 - _Z12secondKernelPhPfS0_S0_S0_S0_iiiiff)
        .other          _Z12secondKernelPhPfS0_S0_S0_S0_iiiiff,@"STO_CUDA_ENTRY STV_DEFAULT"
_Z12secondKernelPhPfS0_S0_S0_S0_iiiiff:
.text._Z12secondKernelPhPfS0_S0_S0_S0_iiiiff:
[----:B------:R-:W0:Y:S01]  /*0000*/  LDC R1, c[0x0][0x37c] ;  /* 0x0000df00ff017b82 */ /* 0x000e220000000800 */
[----:B------:R-:W1:Y:S01]  /*0010*/  S2R R3, SR_TID.X ;  /* 0x0000000000037919 */ /* 0x000e620000002100 */
[----:B------:R-:W2:Y:S06]  /*0020*/  LDCU UR5, c[0x0][0x2fc] ;  /* 0x00005f80ff0577ac */ /* 0x000eac0008000800 */
[----:B------:R-:W1:Y:S01]  /*0030*/  S2UR UR6, SR_CTAID.X ;  /* 0x00000000000679c3 */ /* 0x000e620000002500 */
[----:B0-----:R-:W-:Y:S01]  /*0040*/  VIADD R1, R1, 0xfffffff8 ;  /* 0xfffffff801017836 */ /* 0x001fe20000000000 */
[----:B------:R-:W0:Y:S01]  /*0050*/  LDCU UR7, c[0x0][0x3b0] ;  /* 0x00007600ff0777ac */ /* 0x000e220008000800 */
[----:B------:R-:W3:Y:S05]  /*0060*/  LDCU UR4, c[0x0][0x2f8] ;  /* 0x00005f00ff0477ac */ /* 0x000eea0008000800 */
[----:B------:R-:W1:Y:S01]  /*0070*/  LDC R2, c[0x0][0x360] ;  /* 0x0000d800ff027b82 */ /* 0x000e620000000800 */
[----:B---3--:R-:W-:-:S05]  /*0080*/  IADD3 R6, P1, PT, R1, UR4, RZ ;  /* 0x0000000401067c10 */ /* 0x008fca000ff3e0ff */
[----:B--2---:R-:W-:Y:S02]  /*0090*/  IMAD.X R7, RZ, RZ, UR5, P1 ;  /* 0x00000005ff077e24 */ /* 0x004fe400088e06ff */
[----:B-1----:R-:W-:-:S05]  /*00a0*/  IMAD R2, R2, UR6, R3 ;  /* 0x0000000602027c24 */ /* 0x002fca000f8e0203 */
[----:B0-----:R-:W-:-:S13]  /*00b0*/  ISETP.GE.AND P0, PT, R2, UR7, PT ;  /* 0x0000000702007c0c */ /* 0x001fda000bf06270 */
[----:B------:R-:W-:Y:S05]  /*00c0*/  @P0 EXIT ;  /* 0x000000000000094d */ /* 0x000fea0003800000 */
[----:B------:R-:W-:Y:S01]  /*00d0*/  MOV R0, 0x0 ;  /* 0x0000000000007802 */ /* 0x000fe20000000f00 */
[----:B------:R0:W-:Y:S01]  /*00e0*/  STL [R1], R2 ;  /* 0x0000000201007387 */ /* 0x0001e20000100800 */
[----:B------:R-:W1:Y:S02]  /*00f0*/  LDCU.64 UR4, c[0x4][0x8] ;  /* 0x01000100ff0477ac */ /* 0x000e640008000a00 */
[----:B------:R0:W2:Y:S01]  /*0100*/  LDC.64 R8, c[0x4][R0] ;  /* 0x0100000000087b82 */ /* 0x0000a20000000a00 */
[----:B------:R-:W3:Y:S01]  /*0110*/  LDCU.64 UR36, c[0x0][0x3a8] ;  /* 0x00007500ff2477ac */ /* 0x000ee20008000a00 */
[----:B------:R-:W4:Y:S01]  /*0120*/  LDCU.64 UR38, c[0x0][0x3c0] ;  /* 0x00007800ff2677ac */ /* 0x000f220008000a00 */
[----:B-1----:R-:W-:Y:S02]  /*0130*/  IMAD.U32 R4, RZ, RZ, UR4 ;  /* 0x00000004ff047e24 */ /* 0x002fe4000f8e00ff */
[----:B0-----:R-:W-:-:S07]  /*0140*/  IMAD.U32 R5, RZ, RZ, UR5 ;  /* 0x00000005ff057e24 */ /* 0x001fce000f8e00ff */
[----:B------:R-:W-:-:S07]  /*0150*/  LEPC R20, `(.L_x_0) ;  /* 0x000000001014794e */ /* 0x000fce0000000000 */
[----:B--234-:R-:W-:Y:S05]  /*0160*/  CALL.ABS.NOINC R8 ;  /* 0x0000000008007343 */ /* 0x01cfea0003c00000 */
.L_x_0:
[----:B------:R-:W0:Y:S01]  /*0170*/  LDC.64 R16, c[0x0][0x3b0] ;  /* 0x0000ec00ff107b82 */ /* 0x000e220000000a00 */
[----:B------:R-:W1:Y:S07]  /*0180*/  LDCU.64 UR4, c[0x0][0x380] ;  /* 0x00007000ff0477ac */ /* 0x000e6e0008000a00 */
[----:B------:R-:W2:Y:S08]  /*0190*/  LDC R15, c[0x0][0x3bc] ;  /* 0x0000ef00ff0f7b82 */ /* 0x000eb00000000800 */
[----:B------:R-:W3:Y:S08]  /*01a0*/  LDC.64 R4, c[0x0][0x388] ;  /* 0x0000e200ff047b82 */ /* 0x000ef00000000a00 */
[----:B------:R-:W4:Y:S01]  /*01b0*/  LDC.64 R20, c[0x0][0x398] ;  /* 0x0000e600ff147b82 */ /* 0x000f220000000a00 */
[----:B0-----:R-:W-:-:S07]  /*01c0*/  ISETP.GE.AND P0, PT, R17, 0x2, PT ;  /* 0x000000021100780c */ /* 0x001fce0003f06270 */
[----:B------:R-:W0:Y:S08]  /*01d0*/  LDC.64 R22, c[0x0][0x3a0] ;  /* 0x0000e800ff167b82 */ /* 0x000e300000000a00 */
[----:B------:R-:W0:Y:S01]  /*01e0*/  LDC.64 R6, c[0x0][0x390] ;  /* 0x0000e400ff067b82 */ /* 0x000e220000000a00 */
[----:B-123--:R-:W-:Y:S05]  /*01f0*/  @!P0 EXIT ;  /* 0x000000000000894d */ /* 0x00efea0003800000 */
[----:B------:R-:W1:Y:S01]  /*0200*/  LDC R31, c[0x0][0x3b8] ;  /* 0x0000ee00ff1f7b82 */ /* 0x000e620000000800 */
[C---:B------:R-:W-:Y:S01]  /*0210*/  IMAD R0, R2.reuse, 0x3, RZ ;  /* 0x0000000302007824 */ /* 0x040fe200078e02ff */
[----:B------:R-:W-:Y:S01]  /*0220*/  SHF.R.S32.HI R12, RZ, 0x1f, R15 ;  /* 0x0000001fff0c7819 */ /* 0x000fe2000001140f */
[----:B0-----:R-:W-:-:S03]  /*0230*/  IMAD.WIDE R22, R2, 0x4, R22 ;  /* 0x0000000402167825 */ /* 0x001fc600078e0216 */
[C---:B------:R-:W-:Y:S01]  /*0240*/  IADD3 R26, P0, PT, R0.reuse, UR4, RZ ;  /* 0x00000004001a7c10 */ /* 0x040fe2000ff1e0ff */
[----:B------:R-:W-:Y:S02]  /*0250*/  IMAD.IADD R3, R0, 0x1, R15 ;  /* 0x0000000100037824 */ /* 0x000fe400078e020f */
[----:B------:R-:W-:Y:S01]  /*0260*/  IMAD.IADD R9, R2, 0x1, R16 ;  /* 0x0000000102097824 */ /* 0x000fe200078e0210 */
[----:B------:R-:W-:Y:S01]  /*0270*/  LEA.HI.X.SX32 R27, R0, UR5, 0x1, P0 ;  /* 0x00000005001b7c11 */ /* 0x000fe200080f0eff */
[----:B------:R-:W-:Y:S01]  /*0280*/  IMAD.WIDE R4, R3, 0x4, R4 ;  /* 0x0000000403047825 */ /* 0x000fe200078e0204 */
[----:B------:R-:W-:-:S03]  /*0290*/  IADD3 R28, P1, PT, R26, R15, RZ ;  /* 0x0000000f1a1c7210 */ /* 0x000fc60007f3e0ff */
[----:B----4-:R-:W-:-:S04]  /*02a0*/  IMAD.WIDE R20, R9, 0x4, R20 ;  /* 0x0000000409147825 */ /* 0x010fc800078e0214 */
[----:B------:R-:W-:-:S04]  /*02b0*/  IMAD.WIDE R2, R0, 0x4, R6 ;  /* 0x0000000400027825 */ /* 0x000fc800078e0206 */
[----:B------:R-:W-:Y:S01]  /*02c0*/  IMAD.X R29, R12, 0x1, R27, P1 ;  /* 0x000000010c1d7824 */ /* 0x000fe200008e061b */
[----:B-1----:R-:W-:Y:S01]  /*02d0*/  ISETP.GE.AND P0, PT, R31, 0x1, PT ;  /* 0x000000011f00780c */ /* 0x002fe20003f06270 */
[----:B------:R-:W-:-:S12]  /*02e0*/  IMAD.WIDE R18, R16, 0x4, R22 ;  /* 0x0000000410127825 */ /* 0x000fd800078e0216 */
[----:B------:R-:W-:Y:S05]  /*02f0*/  @!P0 BRA `(.L_x_1) ;  /* 0x00000018002c8947 */ /* 0x000fea0003800000 */
[----:B------:R-:W-:Y:S01]  /*0300*/  IMAD.MOV.U32 R17, RZ, RZ, R5 ;  /* 0x000000ffff117224 */ /* 0x000fe200078e0005 */
[C---:B------:R-:W-:Y:S01]  /*0310*/  LOP3.LUT R35, R31.reuse, 0xf, RZ, 0xc0, !PT ;  /* 0x0000000f1f237812 */ /* 0x040fe200078ec0ff */
[----:B------:R-:W-:Y:S01]  /*0320*/  IMAD.MOV.U32 R16, RZ, RZ, R4 ;  /* 0x000000ffff107224 */ /* 0x000fe200078e0004 */
[----:B------:R-:W-:Y:S01]  /*0330*/  LOP3.LUT R33, R31, 0x7, RZ, 0xc0, !PT ;  /* 0x000000071f217812 */ /* 0x000fe200078ec0ff */
[----:B------:R-:W-:Y:S01]  /*0340*/  IMAD.WIDE R14, R15, 0x4, R2 ;  /* 0x000000040f0e7825 */ /* 0x000fe200078e0202 */
[----:B------:R-:W-:-:S03]  /*0350*/  LOP3.LUT R31, R31, 0x3, RZ, 0xc0, !PT ;  /* 0x000000031f1f7812 */ /* 0x000fc600078ec0ff */
[----:B------:R-:W-:Y:S02]  /*0360*/  IMAD.MOV.U32 R12, RZ, RZ, R2 ;  /* 0x000000ffff0c7224 */ /* 0x000fe400078e0002 */
[----:B------:R-:W-:Y:S02]  /*0370*/  IMAD.MOV.U32 R13, RZ, RZ, R3 ;  /* 0x000000ffff0d7224 */ /* 0x000fe400078e0003 */
[----:B------:R-:W-:-:S07]  /*0380*/  IMAD.MOV.U32 R5, RZ, RZ, 0x1 ;  /* 0x00000001ff057424 */ /* 0x000fce00078e00ff */
.L_x_8:
[----:B------:R-:W0:Y:S02]  /*0390*/  LDC.64 R24, c[0x0][0x358] ;  /* 0x0000d600ff187b82 */ /* 0x000e240000000a00 */
[C---:B0-----:R-:W-:Y:S02]  /*03a0*/  R2UR UR4, R24.reuse ;  /* 0x00000000180472ca */ /* 0x041fe400000e0000 */
[C---:B------:R-:W-:Y:S02]  /*03b0*/  R2UR UR5, R25.reuse ;  /* 0x00000000190572ca */ /* 0x040fe400000e0000 */
[----:B------:R-:W-:Y:S02]  /*03c0*/  R2UR UR6, R24 ;  /* 0x00000000180672ca */ /* 0x000fe400000e0000 */
[----:B------:R-:W-:-:S09]  /*03d0*/  R2UR UR7, R25 ;  /* 0x00000000190772ca */ /* 0x000fd200000e0000 */
[----:B------:R-:W2:Y:S04]  /*03e0*/  LDG.E.U8 R2, desc[UR4][R28.64] ;  /* 0x000000041c027981 */ /* 0x000ea8000c1e1100 */
[----:B------:R-:W2:Y:S01]  /*03f0*/  LDG.E.U8 R4, desc[UR6][R26.64] ;  /* 0x000000061a047981 */ /* 0x000ea2000c1e1100 */
[C---:B------:R-:W-:Y:S02]  /*0400*/  R2UR UR8, R24.reuse ;  /* 0x00000000180872ca */ /* 0x040fe400000e0000 */
[C---:B------:R-:W-:Y:S01]  /*0410*/  R2UR UR9, R25.reuse ;  /* 0x00000000190972ca */ /* 0x040fe200000e0000 */
[----:B------:R-:W3:Y:S01]  /*0420*/  LDG.E.U8 R6, desc[UR6][R26.64+0x1] ;  /* 0x000001061a067981 */ /* 0x000ee2000c1e1100 */
[----:B------:R-:W-:Y:S02]  /*0430*/  R2UR UR10, R24 ;  /* 0x00000000180a72ca */ /* 0x000fe400000e0000 */
[----:B------:R-:W-:-:S09]  /*0440*/  R2UR UR11, R25 ;  /* 0x00000000190b72ca */ /* 0x000fd200000e0000 */
[----:B------:R-:W4:Y:S04]  /*0450*/  LDG.E.U8 R8, desc[UR8][R28.64+0x2] ;  /* 0x000002081c087981 */ /* 0x000f28000c1e1100 */
[----:B------:R-:W4:Y:S01]  /*0460*/  LDG.E.U8 R10, desc[UR10][R26.64+0x2] ;  /* 0x0000020a1a0a7981 */ /* 0x000f22000c1e1100 */
[CC--:B--2---:R-:W-:Y:S02]  /*0470*/  VIMNMX.U16x2 R0, PT, PT, R2.reuse, R4.reuse, PT ;  /* 0x0000000402007248 */ /* 0x0c4fe40003fe0200 */
[----:B------:R-:W-:Y:S02]  /*0480*/  VIMNMX.U16x2 R2, PT, PT, R2, R4, !PT ;  /* 0x0000000402027248 */ /* 0x000fe40007fe0200 */
[----:B------:R-:W3:Y:S01]  /*0490*/  LDG.E.U8 R4, desc[UR4][R28.64+0x1] ;  /* 0x000001041c047981 */ /* 0x000ee2000c1e1100 */
[--C-:B------:R-:W-:Y:S01]  /*04a0*/  IMAD.MOV R37, RZ, RZ, -R0.reuse ;  /* 0x000000ffff257224 */ /* 0x100fe200078e0a00 */
[----:B------:R-:W-:Y:S01]  /*04b0*/  PRMT R0, R2, 0x7610, R0 ;  /* 0x0000761002007816 */ /* 0x000fe20000000000 */
[----:B------:R-:W0:Y:S03]  /*04c0*/  LDCU.64 UR4, c[0x0][0x3a8] ;  /* 0x00007500ff0477ac */ /* 0x000e260008000a00 */
[----:B------:R-:W-:-:S05]  /*04d0*/  PRMT R37, R37, 0x7710, RZ ;  /* 0x0000771025257816 */ /* 0x000fca00000000ff */
[----:B------:R-:W-:Y:S01]  /*04e0*/  IMAD.IADD R0, R0, 0x1, R37 ;  /* 0x0000000100007824 */ /* 0x000fe200078e0225 */
[CC--:B---3--:R-:W-:Y:S02]  /*04f0*/  VIMNMX.U16x2 R3, PT, PT, R4.reuse, R6.reuse, PT ;  /* 0x0000000604037248 */ /* 0x0c8fe40003fe0200 */
[----:B------:R-:W-:Y:S02]  /*0500*/  VIMNMX.U16x2 R4, PT, PT, R4, R6, !PT ;  /* 0x0000000604047248 */ /* 0x000fe40007fe0200 */
[----:B----4-:R-:W-:Y:S01]  /*0510*/  VIMNMX.U16x2 R6, PT, PT, R8, R10, PT ;  /* 0x0000000a08067248 */ /* 0x010fe20003fe0200 */
[----:B------:R-:W-:-:S03]  /*0520*/  IMAD.MOV R3, RZ, RZ, -R3 ;  /* 0x000000ffff037224 */ /* 0x000fc600078e0a03 */
[----:B------:R-:W-:Y:S02]  /*0530*/  IADD3 R6, PT, PT, RZ, -R6, RZ ;  /* 0x80000006ff067210 */ /* 0x000fe40007ffe0ff */
[----:B------:R-:W-:Y:S02]  /*0540*/  PRMT R3, R3, 0x7710, RZ ;  /* 0x0000771003037816 */ /* 0x000fe400000000ff */
[----:B------:R-:W-:Y:S02]  /*0550*/  VIMNMX.U16x2 R8, PT, PT, R8, R10, !PT ;  /* 0x0000000a08087248 */ /* 0x000fe40007fe0200 */
[----:B------:R-:W-:Y:S01]  /*0560*/  PRMT R37, R6, 0x7710, RZ ;  /* 0x0000771006257816 */ /* 0x000fe200000000ff */
[----:B------:R-:W-:Y:S01]  /*0570*/  IMAD.IADD R4, R4, 0x1, R3 ;  /* 0x0000000104047824 */ /* 0x000fe200078e0203 */
[----:B------:R-:W-:-:S03]  /*0580*/  LOP3.LUT R3, R0, 0xffff, RZ, 0xc0, !PT ;  /* 0x0000ffff00037812 */ /* 0x000fc600078ec0ff */
[----:B------:R-:W-:Y:S01]  /*0590*/  IMAD.IADD R8, R8, 0x1, R37 ;  /* 0x0000000108087824 */ /* 0x000fe200078e0225 */
[----:B------:R-:W-:-:S04]  /*05a0*/  LOP3.LUT R4, R4, 0xffff, RZ, 0xc0, !PT ;  /* 0x0000ffff04047812 */ /* 0x000fc800078ec0ff */
[----:B------:R-:W-:Y:S01]  /*05b0*/  LOP3.LUT R8, R8, 0xffff, RZ, 0xc0, !PT ;  /* 0x0000ffff08087812 */ /* 0x000fe200078ec0ff */
[----:B------:R-:W-:-:S04]  /*05c0*/  IMAD R3, R3, 0x2, R4 ;  /* 0x0000000203037824 */ /* 0x000fc800078e0204 */
[----:B------:R-:W-:-:S05]  /*05d0*/  IMAD.IADD R3, R8, 0x1, R3 ;  /* 0x0000000108037824 */ /* 0x000fca00078e0203 */
[----:B------:R-:W-:-:S04]  /*05e0*/  LOP3.LUT R3, R3, 0x1ffc, RZ, 0xc0, !PT ;  /* 0x00001ffc03037812 */ /* 0x000fc800078ec0ff */
[----:B0-----:R-:W-:Y:S01]  /*05f0*/  IADD3 R2, P0, PT, R3, UR4, RZ ;  /* 0x0000000403027c10 */ /* 0x001fe2000ff1e0ff */
[----:B------:R-:W0:Y:S04]  /*0600*/  LDCU UR4, c[0x0][0x3b8] ;  /* 0x00007700ff0477ac */ /* 0x000e280008000800 */
[----:B------:R-:W-:Y:S01]  /*0610*/  IMAD.X R3, RZ, RZ, UR5, P0 ;  /* 0x00000005ff037e24 */ /* 0x000fe200080e06ff */
[----:B------:R-:W1:Y:S04]  /*0620*/  LDCU UR5, c[0x0][0x3c0] ;  /* 0x00007800ff0577ac */ /* 0x000e680008000800 */
[----:B------:R-:W1:Y:S01]  /*0630*/  LDG.E R0, desc[UR6][R2.64] ;  /* 0x0000000602007981 */ /* 0x000e62000c1e1900 */
[----:B0-----:R-:W-:Y:S01]  /*0640*/  UISETP.GE.U32.AND UP0, UPT, UR4, 0x10, UPT ;  /* 0x000000100400788c */ /* 0x001fe2000bf06070 */
[----:B-1----:R-:W-:-:S08]  /*0650*/  FMUL R0, R0, UR5 ;  /* 0x0000000500007c20 */ /* 0x002fd00008400000 */
[----:B------:R-:W-:Y:S05]  /*0660*/  BRA.U !UP0, `(.L_x_2) ;  /* 0x0000000508fc7547 */ /* 0x000fea000b800000 */
[----:B------:R-:W-:Y:S01]  /*0670*/  ULOP3.LUT UR4, UR4, 0x7ffffff0, URZ, 0xc0, !UPT ;  /* 0x7ffffff004047892 */ /* 0x000fe2000f8ec0ff */
[----:B------:R-:W-:Y:S03]  /*0680*/  BSSY.RECONVERGENT B0, `(.L_x_3) ;  /* 0x0000071000007945 */ /* 0x000fe60003800200 */
[----:B------:R-:W-:-:S06]  /*0690*/  UIADD3 UR4, UPT, UPT, -UR4, URZ, URZ ;  /* 0x000000ff04047290 */ /* 0x000fcc000fffe1ff */
[----:B------:R-:W-:-:S07]  /*06a0*/  IMAD.U32 R4, RZ, RZ, UR4 ;  /* 0x00000004ff047e24 */ /* 0x000fce000f8e00ff */
.L_x_4:
[C---:B------:R-:W-:Y:S02]  /*06b0*/  R2UR UR6, R24.reuse ;  /* 0x00000000180672ca */ /* 0x040fe400000e0000 */
[C---:B------:R-:W-:Y:S02]  /*06c0*/  R2UR UR7, R25.reuse ;  /* 0x00000000190772ca */ /* 0x040fe400000e0000 */
[----:B------:R-:W-:Y:S02]  /*06d0*/  R2UR UR4, R24 ;  /* 0x00000000180472ca */ /* 0x000fe400000e0000 */
[----:B------:R-:W-:-:S09]  /*06e0*/  R2UR UR5, R25 ;  /* 0x00000000190572ca */ /* 0x000fd200000e0000 */
[----:B------:R-:W2:Y:S04]  /*06f0*/  LDG.E R3, desc[UR6][R12.64] ;  /* 0x000000060c037981 */ /* 0x000ea8000c1e1900 */
[----:B------:R-:W3:Y:S01]  /*0700*/  LDG.E R2, desc[UR4][R16.64] ;  /* 0x0000000410027981 */ /* 0x000ee2000c1e1900 */
[----:B------:R-:W3:Y:S01]  /*0710*/  LDCU UR4, c[0x0][0x3c4] ;  /* 0x00007880ff0477ac */ /* 0x000ee20008000800 */
[C---:B------:R-:W-:Y:S02]  /*0720*/  R2UR UR10, R24.reuse ;  /* 0x00000000180a72ca */ /* 0x040fe400000e0000 */
[----:B------:R-:W-:Y:S02]  /*0730*/  R2UR UR11, R25 ;  /* 0x00000000190b72ca */ /* 0x000fe400000e0000 */
[----:B------:R-:W-:-:S02]  /*0740*/  R2UR UR8, R24 ;  /* 0x00000000180872ca */ /* 0x000fc400000e0000 */
[----:B------:R-:W-:Y:S01]  /*0750*/  R2UR UR9, R25 ;  /* 0x00000000190972ca */ /* 0x000fe200000e0000 */
[----:B--2---:R-:W-:-:S04]  /*0760*/  FMUL R3, R0, R3 ;  /* 0x0000000300037220 */ /* 0x004fc80000400000 */
[----:B---3--:R-:W-:-:S05]  /*0770*/  FFMA R3, R2, UR4, R3 ;  /* 0x0000000402037c23 */ /* 0x008fca0008000003 */
[----:B------:R0:W-:Y:S04]  /*0780*/  STG.E desc[UR6][R14.64], R3 ;  /* 0x000000030e007986 */ /* 0x0001e8000c101906 */
[----:B------:R-:W2:Y:S04]  /*0790*/  LDG.E R7, desc[UR10][R12.64+0x4] ;  /* 0x0000040a0c077981 */ /* 0x000ea8000c1e1900 */
[----:B------:R-:W3:Y:S01]  /*07a0*/  LDG.E R2, desc[UR8][R16.64+0x4] ;  /* 0x0000040810027981 */ /* 0x000ee2000c1e1900 */
        /* <DEDUP_REMOVED lines=8> */
[----:B0-----:R-:W3:Y:S04]  /*0830*/  LDG.E R3, desc[UR10][R12.64+0xc] ;  /* 0x00000c0a0c037981 */ /* 0x001ee8000c1e1900 */
[----:B------:R-:W4:Y:S01]  /*0840*/  LDG.E R2, desc[UR8][R16.64+0xc] ;  /* 0x00000c0810027981 */ /* 0x000f22000c1e1900 */
[----:B---3--:R-:W-:-:S04]  /*0850*/  FMUL R3, R0, R3 ;  /* 0x0000000300037220 */ /* 0x008fc80000400000 */
[----:B----4-:R-:W-:-:S05]  /*0860*/  FFMA R3, R2, UR4, R3 ;  /* 0x0000000402037c23 */ /* 0x010fca0008000003 */
[----:B------:R0:W-:Y:S04]  /*0870*/  STG.E desc[UR6][R14.64+0xc], R3 ;  /* 0x00000c030e007986 */ /* 0x0001e8000c101906 */
[----:B-1----:R-:W3:Y:S04]  /*0880*/  LDG.E R7, desc[UR10][R12.64+0x10] ;  /* 0x0000100a0c077981 */ /* 0x002ee8000c1e1900 */
[----:B------:R-:W4:Y:S01]  /*0890*/  LDG.E R2, desc[UR8][R16.64+0x10] ;  /* 0x0000100810027981 */ /* 0x000f22000c1e1900 */
[----:B---3--:R-:W-:-:S04]  /*08a0*/  FMUL R7, R0, R7 ;  /* 0x0000000700077220 */ /* 0x008fc80000400000 */
[----:B----4-:R-:W-:-:S05]  /*08b0*/  FFMA R7, R2, UR4, R7 ;  /* 0x0000000402077c23 */ /* 0x010fca0008000007 */
[----:B------:R1:W-:Y:S04]  /*08c0*/  STG.E desc[UR6][R14.64+0x10], R7 ;  /* 0x000010070e007986 */ /* 0x0003e8000c101906 */
[----:B--2---:R-:W2:Y:S04]  /*08d0*/  LDG.E R9, desc[UR10][R12.64+0x14] ;  /* 0x0000140a0c097981 */ /* 0x004ea8000c1e1900 */
        /* <DEDUP_REMOVED lines=49> */
[----:B0-----:R0:W3:Y:S04]  /*0bf0*/  LDG.E R3, desc[UR10][R12.64+0x3c] ;  /* 0x00003c0a0c037981 */ /* 0x0010e8000c1e1900 */
[----:B------:R4:W5:Y:S01]  /*0c00*/  LDG.E R2, desc[UR8][R16.64+0x3c] ;  /* 0x00003c0810027981 */ /* 0x000962000c1e1900 */
[----:B------:R-:W-:Y:S01]  /*0c10*/  IADD3 R38, P0, PT, R16, 0x40, RZ ;  /* 0x0000004010267810 */ /* 0x000fe20007f1e0ff */
[----:B------:R-:W-:Y:S01]  /*0c20*/  VIADD R4, R4, 0x10 ;  /* 0x0000001004047836 */ /* 0x000fe20000000000 */
[----:B------:R-:W-:Y:S01]  /*0c30*/  IADD3 R36, P1, PT, R12, 0x40, RZ ;  /* 0x000000400c247810 */ /* 0x000fe20007f3e0ff */
[----:B------:R-:W-:Y:S01]  /*0c40*/  IMAD.MOV.U32 R10, RZ, RZ, R16 ;  /* 0x000000ffff0a7224 */ /* 0x000fe200078e0010 */
[----:B------:R-:W-:Y:S01]  /*0c50*/  MOV R8, R14 ;  /* 0x0000000e00087202 */ /* 0x000fe20000000f00 */
[----:B------:R-:W-:Y:S01]  /*0c60*/  IMAD.X R39, RZ, RZ, R17, P0 ;  /* 0x000000ffff277224 */ /* 0x000fe200000e0611 */
[----:B------:R-:W-:Y:S01]  /*0c70*/  ISETP.NE.AND P0, PT, R4, RZ, PT ;  /* 0x000000ff0400720c */ /* 0x000fe20003f05270 */
[----:B------:R-:W-:-:S02]  /*0c80*/  IMAD.X R37, RZ, RZ, R13, P1 ;  /* 0x000000ffff257224 */ /* 0x000fc400008e060d */
[----:B------:R-:W-:Y:S02]  /*0c90*/  IMAD.MOV.U32 R11, RZ, RZ, R17 ;  /* 0x000000ffff0b7224 */ /* 0x000fe400078e0011 */
[----:B------:R-:W-:Y:S02]  /*0ca0*/  IMAD.MOV.U32 R6, RZ, RZ, R12 ;  /* 0x000000ffff067224 */ /* 0x000fe400078e000c */
[----:B-1----:R-:W-:Y:S02]  /*0cb0*/  IMAD.MOV.U32 R7, RZ, RZ, R13 ;  /* 0x000000ffff077224 */ /* 0x002fe400078e000d */
[----:B--2---:R-:W-:Y:S02]  /*0cc0*/  IMAD.MOV.U32 R9, RZ, RZ, R15 ;  /* 0x000000ffff097224 */ /* 0x004fe400078e000f */
[----:B0-----:R-:W-:Y:S02]  /*0cd0*/  IMAD.MOV.U32 R12, RZ, RZ, R36 ;  /* 0x000000ffff0c7224 */ /* 0x001fe400078e0024 */
[----:B------:R-:W-:-:S02]  /*0ce0*/  IMAD.MOV.U32 R13, RZ, RZ, R37 ;  /* 0x000000ffff0d7224 */ /* 0x000fc400078e0025 */
[----:B----4-:R-:W-:Y:S02]  /*0cf0*/  IMAD.MOV.U32 R16, RZ, RZ, R38 ;  /* 0x000000ffff107224 */ /* 0x010fe400078e0026 */
[----:B------:R-:W-:Y:S02]  /*0d00*/  IMAD.MOV.U32 R17, RZ, RZ, R39 ;  /* 0x000000ffff117224 */ /* 0x000fe400078e0027 */
[----:B---3--:R-:W-:-:S04]  /*0d10*/  FMUL R3, R0, R3 ;  /* 0x0000000300037220 */ /* 0x008fc80000400000 */
[----:B-----5:R-:W-:Y:S01]  /*0d20*/  FFMA R41, R2, UR4, R3 ;  /* 0x0000000402297c23 */ /* 0x020fe20008000003 */
[----:B------:R-:W-:-:S04]  /*0d30*/  IADD3 R2, P2, PT, R14, 0x40, RZ ;  /* 0x000000400e027810 */ /* 0x000fc80007f5e0ff */
[----:B------:R0:W-:Y:S01]  /*0d40*/  STG.E desc[UR6][R14.64+0x3c], R41 ;  /* 0x00003c290e007986 */ /* 0x0001e2000c101906 */
[----:B------:R-:W-:Y:S02]  /*0d50*/  IMAD.X R3, RZ, RZ, R15, P2 ;  /* 0x000000ffff037224 */ /* 0x000fe400010e060f */
[----:B0-----:R-:W-:Y:S02]  /*0d60*/  IMAD.MOV.U32 R14, RZ, RZ, R2 ;  /* 0x000000ffff0e7224 */ /* 0x001fe400078e0002 */
[----:B------:R-:W-:Y:S01]  /*0d70*/  IMAD.MOV.U32 R15, RZ, RZ, R3 ;  /* 0x000000ffff0f7224 */ /* 0x000fe200078e0003 */
[----:B------:R-:W-:Y:S06]  /*0d80*/  @P0 BRA `(.L_x_4) ;  /* 0xfffffff800480947 */ /* 0x000fec000383ffff */
[----:B------:R-:W-:Y:S05]  /*0d90*/  BSYNC.RECONVERGENT B0 ;  /* 0x0000000000007941 */ /* 0x000fea0003800200 */
.L_x_3:
[----:B------:R-:W-:Y:S01]  /*0da0*/  IADD3 R34, P0, PT, R10, 0x3c, RZ ;  /* 0x0000003c0a227810 */ /* 0x000fe20007f1e0ff */
[----:B------:R-:W-:Y:S01]  /*0db0*/  IMAD.MOV.U32 R16, RZ, RZ, R38 ;  /* 0x000000ffff107224 */ /* 0x000fe200078e0026 */
[----:B------:R-:W-:Y:S01]  /*0dc0*/  IADD3 R32, P1, PT, R8, 0x3c, RZ ;  /* 0x0000003c08207810 */ /* 0x000fe20007f3e0ff */
[----:B------:R-:W-:Y:S01]  /*0dd0*/  IMAD.MOV.U32 R17, RZ, RZ, R39 ;  /* 0x000000ffff117224 */ /* 0x000fe200078e0027 */
[----:B------:R-:W-:Y:S01]  /*0de0*/  IADD3 R30, P2, PT, R6, 0x3c, RZ ;  /* 0x0000003c061e7810 */ /* 0x000fe20007f5e0ff */
[----:B------:R-:W-:Y:S01]  /*0df0*/  IMAD.X R11, RZ, RZ, R11, P0 ;  /* 0x000000ffff0b7224 */ /* 0x000fe200000e060b */
[----:B------:R-:W-:Y:S01]  /*0e00*/  MOV R14, R2 ;  /* 0x00000002000e7202 */ /* 0x000fe20000000f00 */
[----:B------:R-:W-:Y:S02]  /*0e10*/  IMAD.X R9, RZ, RZ, R9, P1 ;  /* 0x000000ffff097224 */ /* 0x000fe400008e0609 */
[----:B------:R-:W-:Y:S02]  /*0e20*/  IMAD.X R7, RZ, RZ, R7, P2 ;  /* 0x000000ffff077224 */ /* 0x000fe400010e0607 */
[----:B------:R-:W-:-:S02]  /*0e30*/  IMAD.MOV.U32 R12, RZ, RZ, R36 ;  /* 0x000000ffff0c7224 */ /* 0x000fc400078e0024 */
[----:B------:R-:W-:Y:S02]  /*0e40*/  IMAD.MOV.U32 R13, RZ, RZ, R37 ;  /* 0x000000ffff0d7224 */ /* 0x000fe400078e0025 */
[----:B------:R-:W-:-:S07]  /*0e50*/  IMAD.MOV.U32 R15, RZ, RZ, R3 ;  /* 0x000000ffff0f7224 */ /* 0x000fce00078e0003 */
.L_x_2:
[----:B------:R-:W-:-:S13]  /*0e60*/  ISETP.NE.AND P0, PT, R35, RZ, PT ;  /* 0x000000ff2300720c */ /* 0x000fda0003f05270 */
[----:B------:R-:W-:Y:S05]  /*0e70*/  @!P0 BRA `(.L_x_5) ;  /* 0x0000000800bc8947 */ /* 0x000fea0003800000 */
[----:B------:R-:W-:Y:S01]  /*0e80*/  VIADD R2, R35, 0xffffffff ;  /* 0xffffffff23027836 */ /* 0x000fe20000000000 */
[----:B------:R-:W-:-:S04]  /*0e90*/  ISETP.NE.AND P0, PT, R33, RZ, PT ;  /* 0x000000ff2100720c */ /* 0x000fc80003f05270 */
[----:B------:R-:W-:-:S13]  /*0ea0*/  ISETP.GE.U32.AND P1, PT, R2, 0x7, PT ;  /* 0x000000070200780c */ /* 0x000fda0003f26070 */
[----:B------:R-:W-:Y:S05]  /*0eb0*/  @!P1 BRA `(.L_x_6) ;  /* 0x00000004000c9947 */ /* 0x000fea0003800000 */
        /* <DEDUP_REMOVED lines=44> */
[----:B-1----:R1:W3:Y:S04]  /*1180*/  LDG.E R7, desc[UR10][R12.64+0x1c] ;  /* 0x00001c0a0c077981 */ /* 0x0022e8000c1e1900 */
[----:B------:R-:W2:Y:S01]  /*1190*/  LDG.E R2, desc[UR8][R16.64+0x1c] ;  /* 0x00001c0810027981 */ /* 0x000ea2000c1e1900 */
[----:B------:R-:W-:Y:S02]  /*11a0*/  IADD3 R34, P1, PT, R16, 0x1c, RZ ;  /* 0x0000001c10227810 */ /* 0x000fe40007f3e0ff */
[----:B------:R-:W-:-:S02]  /*11b0*/  IADD3 R4, P5, PT, R12, 0x20, RZ ;  /* 0x000000200c047810 */ /* 0x000fc40007fbe0ff */
[----:B------:R-:W-:Y:S01]  /*11c0*/  IADD3 R6, P4, PT, R14, 0x20, RZ ;  /* 0x000000200e067810 */ /* 0x000fe20007f9e0ff */
[----:B------:R-:W-:Y:S01]  /*11d0*/  IMAD.X R11, RZ, RZ, R17, P1 ;  /* 0x000000ffff0b7224 */ /* 0x000fe200008e0611 */
[----:B------:R-:W-:Y:S01]  /*11e0*/  IADD3 R30, P2, PT, R12, 0x1c, RZ ;  /* 0x0000001c0c1e7810 */ /* 0x000fe20007f5e0ff */
[----:B-1----:R-:W-:Y:S01]  /*11f0*/  IMAD.MOV.U32 R12, RZ, RZ, R4 ;  /* 0x000000ffff0c7224 */ /* 0x002fe200078e0004 */
[----:B------:R-:W-:Y:S01]  /*1200*/  IADD3 R32, P3, PT, R14, 0x1c, RZ ;  /* 0x0000001c0e207810 */ /* 0x000fe20007f7e0ff */
[----:B------:R-:W-:Y:S02]  /*1210*/  IMAD.X R37, RZ, RZ, R15, P4 ;  /* 0x000000ffff257224 */ /* 0x000fe400020e060f */
[----:B---3--:R-:W-:-:S04]  /*1220*/  FMUL R7, R0, R7 ;  /* 0x0000000700077220 */ /* 0x008fc80000400000 */
[----:B--2---:R-:W-:Y:S01]  /*1230*/  FFMA R9, R2, UR4, R7 ;  /* 0x0000000402097c23 */ /* 0x004fe20008000007 */
[----:B------:R-:W-:Y:S01]  /*1240*/  IADD3 R2, P6, PT, R16, 0x20, RZ ;  /* 0x0000002010027810 */ /* 0x000fe20007fde0ff */
[----:B------:R-:W-:-:S03]  /*1250*/  IMAD.X R7, RZ, RZ, R13, P2 ;  /* 0x000000ffff077224 */ /* 0x000fc600010e060d */
[----:B------:R1:W-:Y:S01]  /*1260*/  STG.E desc[UR6][R14.64+0x1c], R9 ;  /* 0x00001c090e007986 */ /* 0x0003e2000c101906 */
[----:B0-----:R-:W-:Y:S02]  /*1270*/  IMAD.X R3, RZ, RZ, R17, P6 ;  /* 0x000000ffff037224 */ /* 0x001fe400030e0611 */
[----:B------:R-:W-:Y:S02]  /*1280*/  IMAD.X R17, RZ, RZ, R13, P5 ;  /* 0x000000ffff117224 */ /* 0x000fe400028e060d */
[----:B------:R-:W-:Y:S02]  /*1290*/  IMAD.MOV.U32 R16, RZ, RZ, R2 ;  /* 0x000000ffff107224 */ /* 0x000fe400078e0002 */
[----:B------:R-:W-:Y:S02]  /*12a0*/  IMAD.MOV.U32 R13, RZ, RZ, R17 ;  /* 0x000000ffff0d7224 */ /* 0x000fe400078e0011 */
[----:B------:R-:W-:Y:S02]  /*12b0*/  IMAD.MOV.U32 R17, RZ, RZ, R3 ;  /* 0x000000ffff117224 */ /* 0x000fe400078e0003 */
[----:B-1----:R-:W-:Y:S01]  /*12c0*/  IMAD.X R9, RZ, RZ, R15, P3 ;  /* 0x000000ffff097224 */ /* 0x002fe200018e060f */
[----:B------:R-:W-:Y:S01]  /*12d0*/  MOV R15, R37 ;  /* 0x00000025000f7202 */ /* 0x000fe20000000f00 */
[----:B------:R-:W-:-:S07]  /*12e0*/  IMAD.MOV.U32 R14, RZ, RZ, R6 ;  /* 0x000000ffff0e7224 */ /* 0x000fce00078e0006 */
.L_x_6:
        /* <DEDUP_REMOVED lines=29> */
[----:B0-----:R0:W3:Y:S04]  /*14c0*/  LDG.E R3, desc[UR10][R12.64+0xc] ;  /* 0x00000c0a0c037981 */ /* 0x0010e8000c1e1900 */
[----:B------:R-:W4:Y:S01]  /*14d0*/  LDG.E R2, desc[UR8][R16.64+0xc] ;  /* 0x00000c0810027981 */ /* 0x000f22000c1e1900 */
[----:B------:R-:W-:Y:S02]  /*14e0*/  IADD3 R34, P1, PT, R16, 0xc, RZ ;  /* 0x0000000c10227810 */ /* 0x000fe40007f3e0ff */
[----:B------:R-:W-:-:S02]  /*14f0*/  IADD3 R4, P5, PT, R12, 0x10, RZ ;  /* 0x000000100c047810 */ /* 0x000fc40007fbe0ff */
[----:B------:R-:W-:Y:S01]  /*1500*/  IADD3 R6, P4, PT, R14, 0x10, RZ ;  /* 0x000000100e067810 */ /* 0x000fe20007f9e0ff */
[----:B------:R-:W-:Y:S01]  /*1510*/  IMAD.X R11, RZ, RZ, R17, P1 ;  /* 0x000000ffff0b7224 */ /* 0x000fe200008e0611 */
[----:B------:R-:W-:Y:S01]  /*1520*/  IADD3 R30, P2, PT, R12, 0xc, RZ ;  /* 0x0000000c0c1e7810 */ /* 0x000fe20007f5e0ff */
[----:B0-----:R-:W-:Y:S01]  /*1530*/  IMAD.MOV.U32 R12, RZ, RZ, R4 ;  /* 0x000000ffff0c7224 */ /* 0x001fe200078e0004 */
[----:B------:R-:W-:-:S03]  /*1540*/  IADD3 R32, P3, PT, R14, 0xc, RZ ;  /* 0x0000000c0e207810 */ /* 0x000fc60007f7e0ff */
[----:B-1----:R-:W-:Y:S02]  /*1550*/  IMAD.X R7, RZ, RZ, R13, P2 ;  /* 0x000000ffff077224 */ /* 0x002fe400010e060d */
[----:B--2---:R-:W-:Y:S02]  /*1560*/  IMAD.X R9, RZ, RZ, R15, P3 ;  /* 0x000000ffff097224 */ /* 0x004fe400018e060f */
[----:B---3--:R-:W-:-:S04]  /*1570*/  FMUL R3, R0, R3 ;  /* 0x0000000300037220 */ /* 0x008fc80000400000 */
[----:B----4-:R-:W-:Y:S01]  /*1580*/  FFMA R3, R2, UR4, R3 ;  /* 0x0000000402037c23 */ /* 0x010fe20008000003 */
[----:B------:R-:W-:-:S04]  /*1590*/  IADD3 R2, P6, PT, R16, 0x10, RZ ;  /* 0x0000001010027810 */ /* 0x000fc80007fde0ff */
[----:B------:R0:W-:Y:S01]  /*15a0*/  STG.E desc[UR6][R14.64+0xc], R3 ;  /* 0x00000c030e007986 */ /* 0x0001e2000c101906 */
[----:B------:R-:W-:Y:S02]  /*15b0*/  IMAD.X R37, RZ, RZ, R17, P6 ;  /* 0x000000ffff257224 */ /* 0x000fe400030e0611 */
[----:B------:R-:W-:Y:S02]  /*15c0*/  IMAD.X R17, RZ, RZ, R13, P5 ;  /* 0x000000ffff117224 */ /* 0x000fe400028e060d */
[----:B------:R-:W-:Y:S02]  /*15d0*/  IMAD.MOV.U32 R16, RZ, RZ, R2 ;  /* 0x000000ffff107224 */ /* 0x000fe400078e0002 */
[----:B------:R-:W-:Y:S02]  /*15e0*/  IMAD.MOV.U32 R13, RZ, RZ, R17 ;  /* 0x000000ffff0d7224 */ /* 0x000fe400078e0011 */
[----:B------:R-:W-:Y:S02]  /*15f0*/  IMAD.MOV.U32 R17, RZ, RZ, R37 ;  /* 0x000000ffff117224 */ /* 0x000fe400078e0025 */
[----:B0-----:R-:W-:-:S02]  /*1600*/  IMAD.X R3, RZ, RZ, R15, P4 ;  /* 0x000000ffff037224 */ /* 0x001fc400020e060f */
[----:B------:R-:W-:Y:S02]  /*1610*/  IMAD.MOV.U32 R14, RZ, RZ, R6 ;  /* 0x000000ffff0e7224 */ /* 0x000fe400078e0006 */
[----:B------:R-:W-:-:S07]  /*1620*/  IMAD.MOV.U32 R15, RZ, RZ, R3 ;  /* 0x000000ffff0f7224 */ /* 0x000fce00078e0003 */
.L_x_7:
        /* <DEDUP_REMOVED lines=8> */
[----:B------:R-:W-:Y:S01]  /*16b0*/  ISETP.NE.AND P0, PT, R31, 0x1, PT ;  /* 0x000000011f00780c */ /* 0x000fe20003f05270 */
[----:B------:R-:W-:Y:S01]  /*16c0*/  IMAD.MOV.U32 R11, RZ, RZ, R17 ;  /* 0x000000ffff0b7224 */ /* 0x000fe200078e0011 */
[----:B------:R-:W-:Y:S01]  /*16d0*/  MOV R34, R16 ;  /* 0x0000001000227202 */ /* 0x000fe20000000f00 */
[----:B------:R-:W-:Y:S02]  /*16e0*/  IMAD.MOV.U32 R30, RZ, RZ, R12 ;  /* 0x000000ffff1e7224 */ /* 0x000fe400078e000c */
[----:B------:R-:W-:-:S02]  /*16f0*/  IMAD.MOV.U32 R7, RZ, RZ, R13 ;  /* 0x000000ffff077224 */ /* 0x000fc400078e000d */
[----:B------:R-:W-:Y:S02]  /*1700*/  IMAD.MOV.U32 R32, RZ, RZ, R14 ;  /* 0x000000ffff207224 */ /* 0x000fe400078e000e */
[----:B------:R-:W-:Y:S02]  /*1710*/  IMAD.MOV.U32 R9, RZ, RZ, R15 ;  /* 0x000000ffff097224 */ /* 0x000fe400078e000f */
[----:B--2---:R-:W-:-:S04]  /*1720*/  FMUL R3, R0, R3 ;  /* 0x0000000300037220 */ /* 0x004fc80000400000 */
[----:B---3--:R-:W-:-:S05]  /*1730*/  FFMA R3, R2, UR4, R3 ;  /* 0x0000000402037c23 */ /* 0x008fca0008000003 */
[----:B------:R0:W-:Y:S01]  /*1740*/  STG.E desc[UR6][R14.64], R3 ;  /* 0x000000030e007986 */ /* 0x0001e2000c101906 */
[----:B------:R-:W-:Y:S05]  /*1750*/  @!P0 BRA `(.L_x_5) ;  /* 0x0000000000848947 */ /* 0x000fea0003800000 */
[C---:B------:R-:W-:Y:S02]  /*1760*/  R2UR UR8, R24.reuse ;  /* 0x00000000180872ca */ /* 0x040fe400000e0000 */
[C---:B------:R-:W-:Y:S02]  /*1770*/  R2UR UR9, R25.reuse ;  /* 0x00000000190972ca */ /* 0x040fe400000e0000 */
[----:B------:R-:W-:Y:S02]  /*1780*/  R2UR UR6, R24 ;  /* 0x00000000180672ca */ /* 0x000fe400000e0000 */
[----:B------:R-:W-:-:S09]  /*1790*/  R2UR UR7, R25 ;  /* 0x00000000190772ca */ /* 0x000fd200000e0000 */
[----:B0-----:R-:W2:Y:S04]  /*17a0*/  LDG.E R3, desc[UR8][R12.64+0x4] ;  /* 0x000004080c037981 */ /* 0x001ea8000c1e1900 */
[----:B------:R-:W3:Y:S01]  /*17b0*/  LDG.E R2, desc[UR6][R16.64+0x4] ;  /* 0x0000040610027981 */ /* 0x000ee2000c1e1900 */
[----:B------:R-:W-:-:S13]  /*17c0*/  ISETP.NE.AND P0, PT, R31, 0x2, PT ;  /* 0x000000021f00780c */ /* 0x000fda0003f05270 */
[C---:B------:R-:W-:Y:S02]  /*17d0*/  @P0 R2UR UR10, R24.reuse ;  /* 0x00000000180a02ca */ /* 0x040fe400000e0000 */
[C---:B------:R-:W-:Y:S02]  /*17e0*/  @P0 R2UR UR11, R25.reuse ;  /* 0x00000000190b02ca */ /* 0x040fe400000e0000 */
[----:B------:R-:W-:Y:S02]  /*17f0*/  @P0 R2UR UR8, R24 ;  /* 0x00000000180802ca */ /* 0x000fe400000e0000 */
[----:B------:R-:W-:Y:S01]  /*1800*/  @P0 R2UR UR9, R25 ;  /* 0x00000000190902ca */ /* 0x000fe200000e0000 */
[----:B--2---:R-:W-:-:S04]  /*1810*/  FMUL R3, R0, R3 ;  /* 0x0000000300037220 */ /* 0x004fc80000400000 */
[----:B---3--:R-:W-:-:S05]  /*1820*/  FFMA R3, R2, UR4, R3 ;  /* 0x0000000402037c23 */ /* 0x008fca0008000003 */
[----:B------:R1:W-:Y:S04]  /*1830*/  STG.E desc[UR6][R14.64+0x4], R3 ;  /* 0x000004030e007986 */ /* 0x0003e8000c101906 */
[----:B------:R-:W2:Y:S04]  /*1840*/  @P0 LDG.E R7, desc[UR10][R12.64+0x8] ;  /* 0x0000080a0c070981 */ /* 0x000ea8000c1e1900 */
[----:B------:R-:W3:Y:S01]  /*1850*/  @P0 LDG.E R2, desc[UR8][R16.64+0x8] ;  /* 0x0000080810020981 */ /* 0x000ee2000c1e1900 */
[----:B------:R-:W-:Y:S02]  /*1860*/  @P0 R2UR UR6, R24 ;  /* 0x00000000180602ca */ /* 0x000fe400000e0000 */
[----:B------:R-:W-:-:S02]  /*1870*/  @P0 R2UR UR7, R25 ;  /* 0x00000000190702ca */ /* 0x000fc400000e0000 */
[----:B------:R-:W-:Y:S02]  /*1880*/  IADD3 R30, P2, PT, R12, 0x4, RZ ;  /* 0x000000040c1e7810 */ /* 0x000fe40007f5e0ff */
[----:B------:R-:W-:Y:S02]  /*1890*/  IADD3 R34, P3, PT, R16, 0x4, RZ ;  /* 0x0000000410227810 */ /* 0x000fe40007f7e0ff */
[----:B------:R-:W-:Y:S02]  /*18a0*/  IADD3 R32, P1, PT, R14, 0x4, RZ ;  /* 0x000000040e207810 */ /* 0x000fe40007f3e0ff */
[----:B------:R-:W-:Y:S01]  /*18b0*/  @P0 IADD3 R30, P5, PT, R12, 0x8, RZ ;  /* 0x000000080c1e0810 */ /* 0x000fe20007fbe0ff */
[----:B------:R-:W-:Y:S01]  /*18c0*/  IMAD.X R11, RZ, RZ, R17, P3 ;  /* 0x000000ffff0b7224 */ /* 0x000fe200018e0611 */
[----:B------:R-:W-:Y:S01]  /*18d0*/  @P0 IADD3 R34, P6, PT, R16, 0x8, RZ ;  /* 0x0000000810220810 */ /* 0x000fe20007fde0ff */
[----:B------:R-:W-:Y:S01]  /*18e0*/  IMAD.X R9, RZ, RZ, R15, P1 ;  /* 0x000000ffff097224 */ /* 0x000fe200008e060f */
[----:B------:R-:W-:-:S03]  /*18f0*/  @P0 IADD3 R32, P4, PT, R14, 0x8, RZ ;  /* 0x000000080e200810 */ /* 0x000fc60007f9e0ff */
[----:B------:R-:W-:Y:S02]  /*1900*/  @P0 IMAD.X R11, RZ, RZ, R17, P6 ;  /* 0x000000ffff0b0224 */ /* 0x000fe400030e0611 */
[----:B------:R-:W-:Y:S02]  /*1910*/  @P0 IMAD.X R9, RZ, RZ, R15, P4 ;  /* 0x000000ffff090224 */ /* 0x000fe400020e060f */
[----:B--2---:R-:W-:-:S04]  /*1920*/  @P0 FMUL R7, R0, R7 ;  /* 0x0000000700070220 */ /* 0x004fc80000400000 */
[----:B---3--:R-:W-:Y:S01]  /*1930*/  @P0 FFMA R37, R2, UR4, R7 ;  /* 0x0000000402250c23 */ /* 0x008fe20008000007 */
[--C-:B------:R-:W-:Y:S02]  /*1940*/  IMAD.X R7, RZ, RZ, R13.reuse, P2 ;  /* 0x000000ffff077224 */ /* 0x100fe400010e060d */
[----:B------:R-:W-:Y:S02]  /*1950*/  @P0 IMAD.X R7, RZ, RZ, R13, P5 ;  /* 0x000000ffff070224 */ /* 0x000fe400028e060d */
[----:B------:R1:W-:Y:S05]  /*1960*/  @P0 STG.E desc[UR6][R14.64+0x8], R37 ;  /* 0x000008250e000986 */ /* 0x0003ea000c101906 */
.L_x_5:
[C---:B------:R-:W-:Y:S01]  /*1970*/  R2UR UR6, R24.reuse ;  /* 0x00000000180672ca */ /* 0x040fe200000e0000 */
[----:B01----:R-:W0:Y:S01]  /*1980*/  LDC R15, c[0x0][0x3bc] ;  /* 0x0000ef00ff0f7b82 */ /* 0x003e220000000800 */
[C---:B------:R-:W-:Y:S02]  /*1990*/  R2UR UR7, R25.reuse ;  /* 0x00000000190772ca */ /* 0x040fe400000e0000 */
[----:B------:R-:W-:Y:S02]  /*19a0*/  R2UR UR4, R24 ;  /* 0x00000000180472ca */ /* 0x000fe400000e0000 */
[----:B------:R-:W-:-:S09]  /*19b0*/  R2UR UR5, R25 ;  /* 0x00000000190572ca */ /* 0x000fd200000e0000 */
[----:B------:R-:W2:Y:S04]  /*19c0*/  LDG.E R3, desc[UR6][R22.64] ;  /* 0x0000000616037981 */ /* 0x000ea8000c1e1900 */
[----:B------:R-:W3:Y:S01]  /*19d0*/  LDG.E R2, desc[UR4][R20.64] ;  /* 0x0000000414027981 */ /* 0x000ee2000c1e1900 */
[----:B------:R-:W3:Y:S01]  /*19e0*/  LDCU UR4, c[0x0][0x3c4] ;  /* 0x00007880ff0477ac */ /* 0x000ee20008000800 */
[----:B------:R-:W-:Y:S01]  /*19f0*/  IMAD.MOV.U32 R10, RZ, RZ, R34 ;  /* 0x000000ffff0a7224 */ /* 0x000fe200078e0022 */
[----:B------:R-:W-:Y:S01]  /*1a00*/  MOV R8, R32 ;  /* 0x0000002000087202 */ /* 0x000fe20000000f00 */
[----:B------:R-:W-:Y:S01]  /*1a10*/  VIADD R5, R5, 0x1 ;  /* 0x0000000105057836 */ /* 0x000fe20000000000 */
[----:B0-----:R-:W-:Y:S01]  /*1a20*/  SHF.R.S32.HI R37, RZ, 0x1f, R15 ;  /* 0x0000001fff257819 */ /* 0x001fe2000001140f */
[----:B------:R-:W-:Y:S01]  /*1a30*/  IMAD.WIDE R16, R15, 0x4, R10 ;  /* 0x000000040f107825 */ /* 0x000fe200078e020a */
[----:B------:R-:W-:-:S02]  /*1a40*/  IADD3 R26, P0, PT, R26, R15, RZ ;  /* 0x0000000f1a1a7210 */ /* 0x000fc40007f1e0ff */
[----:B------:R-:W-:Y:S01]  /*1a50*/  IADD3 R28, P1, PT, R28, R15, RZ ;  /* 0x0000000f1c1c7210 */ /* 0x000fe20007f3e0ff */
[----:B------:R-:W-:Y:S02]  /*1a60*/  IMAD.MOV.U32 R6, RZ, RZ, R30 ;  /* 0x000000ffff067224 */ /* 0x000fe400078e001e */
[----:B------:R-:W-:Y:S01]  /*1a70*/  IMAD.X R27, R27, 0x1, R37, P0 ;  /* 0x000000011b1b7824 */ /* 0x000fe200000e0625 */
[----:B------:R-:W-:Y:S01]  /*1a80*/  IADD3 R16, P0, PT, R16, -0x8, RZ ;  /* 0xfffffff810107810 */ /* 0x000fe20007f1e0ff */
[----:B------:R-:W-:-:S03]  /*1a90*/  IMAD.WIDE R12, R15, 0x4, R6 ;  /* 0x000000040f0c7825 */ /* 0x000fc600078e0206 */
[----:B------:R-:W-:Y:S01]  /*1aa0*/  IADD3.X R17, PT, PT, R17, -0x1, RZ, P0, !PT ;  /* 0xffffffff11117810 */ /* 0x000fe200007fe4ff */
[----:B------:R-:W-:-:S04]  /*1ab0*/  IMAD.WIDE R14, R15, 0x4, R8 ;  /* 0x000000040f0e7825 */ /* 0x000fc800078e0208 */
[----:B------:R-:W-:Y:S01]  /*1ac0*/  IMAD.X R29, R29, 0x1, R37, P1 ;  /* 0x000000011d1d7824 */ /* 0x000fe200008e0625 */
[----:B------:R-:W-:Y:S02]  /*1ad0*/  IADD3 R12, P1, PT, R12, -0x8, RZ ;  /* 0xfffffff80c0c7810 */ /* 0x000fe40007f3e0ff */
[----:B------:R-:W-:Y:S02]  /*1ae0*/  IADD3 R14, P2, PT, R14, -0x8, RZ ;  /* 0xfffffff80e0e7810 */ /* 0x000fe40007f5e0ff */
[----:B------:R-:W-:Y:S02]  /*1af0*/  IADD3.X R13, PT, PT, R13, -0x1, RZ, P1, !PT ;  /* 0xffffffff0d0d7810 */ /* 0x000fe40000ffe4ff */
[----:B------:R-:W-:Y:S01]  /*1b00*/  IADD3.X R15, PT, PT, R15, -0x1, RZ, P2, !PT ;  /* 0xffffffff0f0f7810 */ /* 0x000fe200017fe4ff */
[----:B--2---:R-:W-:-:S04]  /*1b10*/  FMUL R3, R0, R3 ;  /* 0x0000000300037220 */ /* 0x004fc80000400000 */
[----:B---3--:R-:W-:Y:S02]  /*1b20*/  FFMA R25, R2, UR4, R3 ;  /* 0x0000000402197c23 */ /* 0x008fe40008000003 */
[----:B------:R-:W0:Y:S03]  /*1b30*/  LDC.64 R2, c[0x0][0x3b0] ;  /* 0x0000ec00ff027b82 */ /* 0x000e260000000a00 */
[----:B------:R1:W-:Y:S01]  /*1b40*/  STG.E desc[UR6][R18.64], R25 ;  /* 0x0000001912007986 */ /* 0x0003e2000c101906 */
[----:B0-----:R-:W-:Y:S01]  /*1b50*/  ISETP.NE.AND P0, PT, R5, R3, PT ;  /* 0x000000030500720c */ /* 0x001fe20003f05270 */
[----:B------:R-:W-:-:S04]  /*1b60*/  IMAD.WIDE R20, R2, 0x4, R20 ;  /* 0x0000000402147825 */ /* 0x000fc800078e0214 */
[----:B------:R-:W-:-:S04]  /*1b70*/  IMAD.WIDE R22, R2, 0x4, R22 ;  /* 0x0000000402167825 */ /* 0x000fc800078e0216 */
[----:B-1----:R-:W-:-:S04]  /*1b80*/  IMAD.WIDE R18, R2, 0x4, R18 ;  /* 0x0000000402127825 */ /* 0x002fc800078e0212 */
[----:B------:R-:W-:Y:S05]  /*1b90*/  @!P0 EXIT ;  /* 0x000000000000894d */ /* 0x000fea0003800000 */
[----:B------:R-:W-:Y:S05]  /*1ba0*/  BRA `(.L_x_8) ;  /* 0xffffffe400f87947 */ /* 0x000fea000383ffff */
.L_x_1:
[C---:B------:R-:W-:Y:S02]  /*1bb0*/  VIADD R0, R17.reuse, 0xffffffff ;  /* 0xffffffff11007836 */ /* 0x040fe40000000000 */
[----:B------:R-:W-:-:S03]  /*1bc0*/  VIADD R17, R17, 0xfffffffe ;  /* 0xfffffffe11117836 */ /* 0x000fc60000000000 */
[----:B------:R-:W-:Y:S02]  /*1bd0*/  LOP3.LUT R2, R0, 0x3, RZ, 0xc0, !PT ;  /* 0x0000000300027812 */ /* 0x000fe400078ec0ff */
[----:B------:R-:W-:Y:S02]  /*1be0*/  ISETP.GE.U32.AND P1, PT, R17, 0x3, PT ;  /* 0x000000031100780c */ /* 0x000fe40003f26070 */
[----:B------:R-:W-:-:S11]  /*1bf0*/  ISETP.NE.AND P0, PT, R2, RZ, PT ;  /* 0x000000ff0200720c */ /* 0x000fd60003f05270 */
[----:B------:R-:W-:Y:S05]  /*1c00*/  @!P1 BRA `(.L_x_9) ;  /* 0x0000000c00149947 */ /* 0x000fea0003800000 */
[----:B------:R-:W-:Y:S01]  /*1c10*/  BSSY.RECONVERGENT B0, `(.L_x_9) ;  /* 0x00000c4000007945 */ /* 0x000fe20003800200 */
[----:B------:R-:W-:-:S07]  /*1c20*/  IMAD.MOV.U32 R3, RZ, RZ, RZ ;  /* 0x000000ffff037224 */ /* 0x000fce00078e00ff */
.L_x_10:
[----:B0-----:R-:W0:Y:S02]  /*1c30*/  LDCU.64 UR4, c[0x0][0x358] ;  /* 0x00006b00ff0477ac */ /* 0x001e240008000a00 */
[----:B0-----:R-:W2:Y:S04]  /*1c40*/  LDG.E.U8 R4, desc[UR4][R28.64] ;  /* 0x000000041c047981 */ /* 0x001ea8000c1e1100 */
[----:B------:R-:W2:Y:S04]  /*1c50*/  LDG.E.U8 R6, desc[UR4][R26.64] ;  /* 0x000000041a067981 */ /* 0x000ea8000c1e1100 */
[----:B------:R-:W3:Y:S04]  /*1c60*/  LDG.E.U8 R8, desc[UR4][R28.64+0x1] ;  /* 0x000001041c087981 */ /* 0x000ee8000c1e1100 */
[----:B------:R-:W3:Y:S04]  /*1c70*/  LDG.E.U8 R10, desc[UR4][R26.64+0x1] ;  /* 0x000001041a0a7981 */ /* 0x000ee8000c1e1100 */
[----:B------:R-:W4:Y:S04]  /*1c80*/  LDG.E.U8 R14, desc[UR4][R28.64+0x2] ;  /* 0x000002041c0e7981 */ /* 0x000f28000c1e1100 */
[----:B------:R-:W4:Y:S01]  /*1c90*/  LDG.E.U8 R24, desc[UR4][R26.64+0x2] ;  /* 0x000002041a187981 */ /* 0x000f22000c1e1100 */
[----:B--2---:R-:W-:-:S02]  /*1ca0*/  VIMNMX.U16x2 R5, PT, PT, R4, R6, PT ;  /* 0x0000000604057248 */ /* 0x004fc40003fe0200 */
[----:B------:R-:W-:Y:S02]  /*1cb0*/  VIMNMX.U16x2 R7, PT, PT, R4, R6, !PT ;  /* 0x0000000604077248 */ /* 0x000fe40007fe0200 */
[----:B------:R-:W-:Y:S02]  /*1cc0*/  PRMT R4, R5, 0x7610, R4 ;  /* 0x0000761005047816 */ /* 0x000fe40000000004 */
[----:B------:R-:W-:Y:S02]  /*1cd0*/  PRMT R5, R7, 0x7610, R5 ;  /* 0x0000761007057816 */ /* 0x000fe40000000005 */
[CC--:B---3--:R-:W-:Y:S02]  /*1ce0*/  VIMNMX.U16x2 R6, PT, PT, R8.reuse, R10.reuse, PT ;  /* 0x0000000a08067248 */ /* 0x0c8fe40003fe0200 */
[----:B------:R-:W-:-:S03]  /*1cf0*/  VIMNMX.U16x2 R10, PT, PT, R8, R10, !PT ;  /* 0x0000000a080a7248 */ /* 0x000fc60007fe0200 */
[----:B------:R-:W-:Y:S01]  /*1d00*/  IMAD.MOV R6, RZ, RZ, -R6 ;  /* 0x000000ffff067224 */ /* 0x000fe200078e0a06 */
[CC--:B----4-:R-:W-:Y:S02]  /*1d10*/  VIMNMX.U16x2 R8, PT, PT, R14.reuse, R24.reuse, PT ;  /* 0x000000180e087248 */ /* 0x0d0fe40003fe0200 */
[----:B------:R-:W-:Y:S02]  /*1d20*/  VIMNMX.U16x2 R14, PT, PT, R14, R24, !PT ;  /* 0x000000180e0e7248 */ /* 0x000fe40007fe0200 */
[----:B------:R-:W-:Y:S01]  /*1d30*/  PRMT R7, R8, 0x7610, R7 ;  /* 0x0000761008077816 */ /* 0x000fe20000000007 */
[--C-:B------:R-:W-:Y:S01]  /*1d40*/  IMAD.MOV R8, RZ, RZ, -R4.reuse ;  /* 0x000000ffff087224 */ /* 0x100fe200078e0a04 */
[----:B------:R-:W-:-:S03]  /*1d50*/  PRMT R4, R10, 0x7610, R4 ;  /* 0x000076100a047816 */ /* 0x000fc60000000004 */
[----:B------:R-:W-:Y:S01]  /*1d60*/  IMAD.MOV R9, RZ, RZ, -R7 ;  /* 0x000000ffff097224 */ /* 0x000fe200078e0a07 */
[----:B------:R-:W-:Y:S02]  /*1d70*/  PRMT R8, R8, 0x7710, RZ ;  /* 0x0000771008087816 */ /* 0x000fe400000000ff */
[----:B------:R-:W-:Y:S02]  /*1d80*/  PRMT R7, R6, 0x7710, RZ ;  /* 0x0000771006077816 */ /* 0x000fe400000000ff */
[----:B------:R-:W-:Y:S01]  /*1d90*/  PRMT R6, R14, 0x7610, R6 ;  /* 0x000076100e067816 */ /* 0x000fe20000000006 */
[----:B------:R-:W-:Y:S01]  /*1da0*/  IMAD.IADD R5, R5, 0x1, R8 ;  /* 0x0000000105057824 */ /* 0x000fe200078e0208 */
[----:B------:R-:W-:Y:S01]  /*1db0*/  PRMT R9, R9, 0x7710, RZ ;  /* 0x0000771009097816 */ /* 0x000fe200000000ff */
[----:B------:R-:W-:Y:S02]  /*1dc0*/  IMAD.IADD R4, R4, 0x1, R7 ;  /* 0x0000000104047824 */ /* 0x000fe400078e0207 */
[----:B------:R-:W2:Y:S01]  /*1dd0*/  LDG.E R7, desc[UR4][R20.64] ;  /* 0x0000000414077981 */ /* 0x000ea2000c1e1900 */
[----:B------:R-:W-:Y:S01]  /*1de0*/  LOP3.LUT R5, R5, 0xffff, RZ, 0xc0, !PT ;  /* 0x0000ffff05057812 */ /* 0x000fe200078ec0ff */
[----:B------:R-:W-:Y:S01]  /*1df0*/  IMAD.IADD R6, R6, 0x1, R9 ;  /* 0x0000000106067824 */ /* 0x000fe200078e0209 */
[----:B------:R-:W-:Y:S01]  /*1e00*/  LOP3.LUT R4, R4, 0xffff, RZ, 0xc0, !PT ;  /* 0x0000ffff04047812 */ /* 0x000fe200078ec0ff */
[----:B------:R-:W3:Y:S03]  /*1e10*/  LDG.E R9, desc[UR4][R22.64] ;  /* 0x0000000416097981 */ /* 0x000ee6000c1e1900 */
[----:B------:R-:W-:Y:S01]  /*1e20*/  LOP3.LUT R6, R6, 0xffff, RZ, 0xc0, !PT ;  /* 0x0000ffff06067812 */ /* 0x000fe200078ec0ff */
[----:B------:R-:W-:-:S05]  /*1e30*/  IMAD R5, R5, 0x2, R4 ;  /* 0x0000000205057824 */ /* 0x000fca00078e0204 */
[----:B------:R-:W-:-:S04]  /*1e40*/  IADD3 R5, PT, PT, R6, R5, RZ ;  /* 0x0000000506057210 */ /* 0x000fc80007ffe0ff */
[----:B------:R-:W-:-:S04]  /*1e50*/  LOP3.LUT R5, R5, 0x1ffc, RZ, 0xc0, !PT ;  /* 0x00001ffc05057812 */ /* 0x000fc800078ec0ff */
[----:B------:R-:W-:-:S05]  /*1e60*/  IADD3 R4, P1, PT, R5, UR36, RZ ;  /* 0x0000002405047c10 */ /* 0x000fca000ff3e0ff */
[----:B------:R-:W-:-:S05]  /*1e70*/  IMAD.X R5, RZ, RZ, UR37, P1 ;  /* 0x00000025ff057e24 */ /* 0x000fca00088e06ff */
[----:B------:R-:W4:Y:S01]  /*1e80*/  LDG.E R4, desc[UR4][R4.64] ;  /* 0x0000000404047981 */ /* 0x000f22000c1e1900 */
[C---:B------:R-:W-:Y:S02]  /*1e90*/  IADD3 R32, P1, PT, R15.reuse, R26, RZ ;  /* 0x0000001a0f207210 */ /* 0x040fe40007f3e0ff */
[----:B------:R-:W-:-:S03]  /*1ea0*/  IADD3 R30, P2, PT, R15, R28, RZ ;  /* 0x0000001c0f1e7210 */ /* 0x000fc60007f5e0ff */
[C---:B------:R-:W-:Y:S02]  /*1eb0*/  IMAD.X R33, R12.reuse, 0x1, R27, P1 ;  /* 0x000000010c217824 */ /* 0x040fe400008e061b */
[----:B------:R-:W-:Y:S02]  /*1ec0*/  IMAD.X R31, R12, 0x1, R29, P2 ;  /* 0x000000010c1f7824 */ /* 0x000fe400010e061d */
[----:B----4-:R-:W-:-:S04]  /*1ed0*/  FMUL R6, R4, UR38 ;  /* 0x0000002604067c20 */ /* 0x010fc80008400000 */
[----:B---3--:R-:W-:-:S04]  /*1ee0*/  FMUL R6, R6, R9 ;  /* 0x0000000906067220 */ /* 0x008fc80000400000 */
[----:B--2---:R-:W-:-:S05]  /*1ef0*/  FFMA R7, R7, UR39, R6 ;  /* 0x0000002707077c23 */ /* 0x004fca0008000006 */
[----:B------:R0:W-:Y:S04]  /*1f00*/  STG.E desc[UR4][R18.64], R7 ;  /* 0x0000000712007986 */ /* 0x0001e8000c101904 */
[----:B------:R-:W2:Y:S04]  /*1f10*/  LDG.E.U8 R4, desc[UR4][R30.64] ;  /* 0x000000041e047981 */ /* 0x000ea8000c1e1100 */
[----:B------:R-:W2:Y:S04]  /*1f20*/  LDG.E.U8 R6, desc[UR4][R32.64] ;  /* 0x0000000420067981 */ /* 0x000ea8000c1e1100 */
[----:B------:R-:W3:Y:S04]  /*1f30*/  LDG.E.U8 R8, desc[UR4][R30.64+0x1] ;  /* 0x000001041e087981 */ /* 0x000ee8000c1e1100 */
[----:B------:R-:W3:Y:S04]  /*1f40*/  LDG.E.U8 R10, desc[UR4][R32.64+0x1] ;  /* 0x00000104200a7981 */ /* 0x000ee8000c1e1100 */
[----:B------:R-:W0:Y:S04]  /*1f50*/  LDG.E.U8 R14, desc[UR4][R30.64+0x2] ;  /* 0x000002041e0e7981 */ /* 0x000e28000c1e1100 */
[----:B------:R-:W0:Y:S01]  /*1f60*/  LDG.E.U8 R24, desc[UR4][R32.64+0x2] ;  /* 0x0000020420187981 */ /* 0x000e22000c1e1100 */
[----:B------:R-:W-:-:S04]  /*1f70*/  IMAD.WIDE R26, R16, 0x4, R22 ;  /* 0x00000004101a7825 */ /* 0x000fc800078e0216 */
[----:B------:R-:W-:Y:S01]  /*1f80*/  IMAD.WIDE R28, R16, 0x4, R20 ;  /* 0x00000004101c7825 */ /* 0x000fe200078e0214 */
[CC--:B--2---:R-:W-:Y:S02]  /*1f90*/  VIMNMX.U16x2 R5, PT, PT, R4.reuse, R6.reuse, PT ;  /* 0x0000000604057248 */ /* 0x0c4fe40003fe0200 */
[----:B------:R-:W-:Y:S02]  /*1fa0*/  VIMNMX.U16x2 R9, PT, PT, R4, R6, !PT ;  /* 0x0000000604097248 */ /* 0x000fe40007fe0200 */
[----:B------:R-:W-:Y:S02]  /*1fb0*/  PRMT R4, R5, 0x7610, R4 ;  /* 0x0000761005047816 */ /* 0x000fe40000000004 */
[CC--:B---3--:R-:W-:Y:S02]  /*1fc0*/  VIMNMX.U16x2 R6, PT, PT, R8.reuse, R10.reuse, PT ;  /* 0x0000000a08067248 */ /* 0x0c8fe40003fe0200 */
[----:B------:R-:W-:Y:S01]  /*1fd0*/  VIMNMX.U16x2 R10, PT, PT, R8, R10, !PT ;  /* 0x0000000a080a7248 */ /* 0x000fe20007fe0200 */
[----:B------:R-:W-:-:S02]  /*1fe0*/  IMAD.MOV R8, RZ, RZ, -R4 ;  /* 0x000000ffff087224 */ /* 0x000fc400078e0a04 */
[----:B------:R-:W-:Y:S01]  /*1ff0*/  IMAD.MOV R6, RZ, RZ, -R6 ;  /* 0x000000ffff067224 */ /* 0x000fe200078e0a06 */
[CC--:B0-----:R-:W-:Y:S02]  /*2000*/  VIMNMX.U16x2 R7, PT, PT, R14.reuse, R24.reuse, PT ;  /* 0x000000180e077248 */ /* 0x0c1fe40003fe0200 */
[----:B------:R-:W-:Y:S02]  /*2010*/  PRMT R5, R9, 0x7610, R5 ;  /* 0x0000761009057816 */ /* 0x000fe40000000005 */
[----:B------:R-:W-:Y:S01]  /*2020*/  VIMNMX.U16x2 R14, PT, PT, R14, R24, !PT ;  /* 0x000000180e0e7248 */ /* 0x000fe20007fe0200 */
[----:B------:R-:W-:Y:S01]  /*2030*/  IMAD.MOV R9, RZ, RZ, -R7 ;  /* 0x000000ffff097224 */ /* 0x000fe200078e0a07 */
[----:B------:R-:W-:Y:S02]  /*2040*/  PRMT R4, R10, 0x7610, R4 ;  /* 0x000076100a047816 */ /* 0x000fe40000000004 */
[----:B------:R-:W-:Y:S01]  /*2050*/  PRMT R8, R8, 0x7710, RZ ;  /* 0x0000771008087816 */ /* 0x000fe200000000ff */
[----:B------:R-:W2:Y:S01]  /*2060*/  LDG.E R10, desc[UR4][R28.64] ;  /* 0x000000041c0a7981 */ /* 0x000ea2000c1e1900 */
[----:B------:R-:W-:-:S02]  /*2070*/  PRMT R7, R6, 0x7710, RZ ;  /* 0x0000771006077816 */ /* 0x000fc400000000ff */
[----:B------:R-:W-:Y:S01]  /*2080*/  PRMT R6, R14, 0x7610, R6 ;  /* 0x000076100e067816 */ /* 0x000fe20000000006 */
[----:B------:R-:W-:Y:S01]  /*2090*/  IMAD.IADD R5, R5, 0x1, R8 ;  /* 0x0000000105057824 */ /* 0x000fe200078e0208 */
[----:B------:R-:W-:Y:S01]  /*20a0*/  PRMT R9, R9, 0x7710, RZ ;  /* 0x0000771009097816 */ /* 0x000fe200000000ff */
[----:B------:R-:W-:Y:S01]  /*20b0*/  IMAD.IADD R4, R4, 0x1, R7 ;  /* 0x0000000104047824 */ /* 0x000fe200078e0207 */
[----:B------:R-:W3:Y:S02]  /*20c0*/  LDG.E R14, desc[UR4][R26.64] ;  /* 0x000000041a0e7981 */ /* 0x000ee4000c1e1900 */
[----:B------:R-:W-:Y:S01]  /*20d0*/  LOP3.LUT R5, R5, 0xffff, RZ, 0xc0, !PT ;  /* 0x0000ffff05057812 */ /* 0x000fe200078ec0ff */
[----:B------:R-:W-:Y:S01]  /*20e0*/  IMAD.IADD R6, R6, 0x1, R9 ;  /* 0x0000000106067824 */ /* 0x000fe200078e0209 */
[----:B------:R-:W-:-:S04]  /*20f0*/  LOP3.LUT R4, R4, 0xffff, RZ, 0xc0, !PT ;  /* 0x0000ffff04047812 */ /* 0x000fc800078ec0ff */
[----:B------:R-:W-:Y:S01]  /*2100*/  LOP3.LUT R6, R6, 0xffff, RZ, 0xc0, !PT ;  /* 0x0000ffff06067812 */ /* 0x000fe200078ec0ff */
[----:B------:R-:W-:-:S04]  /*2110*/  IMAD R5, R5, 0x2, R4 ;  /* 0x0000000205057824 */ /* 0x000fc800078e0204 */
[----:B------:R-:W-:-:S05]  /*2120*/  IMAD.IADD R5, R6, 0x1, R5 ;  /* 0x0000000106057824 */ /* 0x000fca00078e0205 */
[----:B------:R-:W-:-:S04]  /*2130*/  LOP3.LUT R5, R5, 0x1ffc, RZ, 0xc0, !PT ;  /* 0x00001ffc05057812 */ /* 0x000fc800078ec0ff */
[----:B------:R-:W-:-:S05]  /*2140*/  IADD3 R8, P1, PT, R5, UR36, RZ ;  /* 0x0000002405087c10 */ /* 0x000fca000ff3e0ff */
[----:B------:R-:W-:-:S05]  /*2150*/  IMAD.X R9, RZ, RZ, UR37, P1 ;  /* 0x00000025ff097e24 */ /* 0x000fca00088e06ff */
[----:B------:R-:W4:Y:S01]  /*2160*/  LDG.E R8, desc[UR4][R8.64] ;  /* 0x0000000408087981 */ /* 0x000f22000c1e1900 */
[-C--:B------:R-:W-:Y:S02]  /*2170*/  IADD3 R6, P1, PT, R32, R15.reuse, RZ ;  /* 0x0000000f20067210 */ /* 0x080fe40007f3e0ff */
[----:B------:R-:W-:Y:S01]  /*2180*/  IADD3 R4, P2, PT, R30, R15, RZ ;  /* 0x0000000f1e047210 */ /* 0x000fe20007f5e0ff */
[----:B------:R-:W-:-:S04]  /*2190*/  IMAD.WIDE R18, R16, 0x4, R18 ;  /* 0x0000000410127825 */ /* 0x000fc800078e0212 */
[----:B------:R-:W-:Y:S02]  /*21a0*/  IMAD.X R7, R12, 0x1, R33, P1 ;  /* 0x000000010c077824 */ /* 0x000fe400008e0621 */
[----:B----4-:R-:W-:-:S04]  /*21b0*/  FMUL R5, R8, UR38 ;  /* 0x0000002608057c20 */ /* 0x010fc80008400000 */
[----:B---3--:R-:W-:Y:S01]  /*21c0*/  FMUL R11, R5, R14 ;  /* 0x0000000e050b7220 */ /* 0x008fe20000400000 */
[----:B------:R-:W-:-:S03]  /*21d0*/  IADD3.X R5, PT, PT, R12, R31, RZ, P2, !PT ;  /* 0x0000001f0c057210 */ /* 0x000fc600017fe4ff */
        /* <DEDUP_REMOVED lines=8> */
[----:B--2---:R-:W-:-:S02]  /*2260*/  VIMNMX.U16x2 R9, PT, PT, R8, R10, PT ;  /* 0x0000000a08097248 */ /* 0x004fc40003fe0200 */
[----:B------:R-:W-:Y:S02]  /*2270*/  VIMNMX.U16x2 R13, PT, PT, R8, R10, !PT ;  /* 0x0000000a080d7248 */ /* 0x000fe40007fe0200 */
[----:B------:R-:W-:Y:S02]  /*2280*/  PRMT R8, R9, 0x7610, R8 ;  /* 0x0000761009087816 */ /* 0x000fe40000000008 */
[CC--:B---3--:R-:W-:Y:S02]  /*2290*/  VIMNMX.U16x2 R10, PT, PT, R14.reuse, R20.reuse, PT ;  /* 0x000000140e0a7248 */ /* 0x0c8fe40003fe0200 */
[----:B------:R-:W-:Y:S01]  /*22a0*/  VIMNMX.U16x2 R20, PT, PT, R14, R20, !PT ;  /* 0x000000140e147248 */ /* 0x000fe20007fe0200 */
[----:B------:R-:W-:Y:S02]  /*22b0*/  IMAD.MOV R14, RZ, RZ, -R8 ;  /* 0x000000ffff0e7224 */ /* 0x000fe400078e0a08 */
[----:B------:R-:W-:Y:S01]  /*22c0*/  IMAD.MOV R10, RZ, RZ, -R10 ;  /* 0x000000ffff0a7224 */ /* 0x000fe200078e0a0a */
[----:B0-----:R-:W-:-:S02]  /*22d0*/  VIMNMX.U16x2 R11, PT, PT, R22, R24, PT ;  /* 0x00000018160b7248 */ /* 0x001fc40003fe0200 */
[----:B------:R-:W-:Y:S02]  /*22e0*/  PRMT R9, R13, 0x7610, R9 ;  /* 0x000076100d097816 */ /* 0x000fe40000000009 */
[----:B------:R-:W-:Y:S01]  /*22f0*/  VIMNMX.U16x2 R22, PT, PT, R22, R24, !PT ;  /* 0x0000001816167248 */ /* 0x000fe20007fe0200 */
[----:B------:R-:W-:Y:S01]  /*2300*/  IMAD.MOV R13, RZ, RZ, -R11 ;  /* 0x000000ffff0d7224 */ /* 0x000fe200078e0a0b */
[----:B------:R-:W-:Y:S02]  /*2310*/  PRMT R8, R20, 0x7610, R8 ;  /* 0x0000761014087816 */ /* 0x000fe40000000008 */
[----:B------:R-:W-:Y:S02]  /*2320*/  PRMT R14, R14, 0x7710, RZ ;  /* 0x000077100e0e7816 */ /* 0x000fe400000000ff */
[----:B------:R-:W-:Y:S02]  /*2330*/  PRMT R11, R10, 0x7710, RZ ;  /* 0x000077100a0b7816 */ /* 0x000fe400000000ff */
[----:B------:R-:W-:Y:S01]  /*2340*/  PRMT R10, R22, 0x7610, R10 ;  /* 0x00007610160a7816 */ /* 0x000fe2000000000a */
[----:B------:R-:W-:Y:S01]  /*2350*/  IMAD.IADD R9, R9, 0x1, R14 ;  /* 0x0000000109097824 */ /* 0x000fe200078e020e */
[----:B------:R-:W-:Y:S01]  /*2360*/  PRMT R13, R13, 0x7710, RZ ;  /* 0x000077100d0d7816 */ /* 0x000fe200000000ff */
[----:B------:R-:W-:-:S03]  /*2370*/  IMAD.IADD R8, R8, 0x1, R11 ;  /* 0x0000000108087824 */ /* 0x000fc600078e020b */
[----:B------:R-:W-:Y:S01]  /*2380*/  LOP3.LUT R9, R9, 0xffff, RZ, 0xc0, !PT ;  /* 0x0000ffff09097812 */ /* 0x000fe200078ec0ff */
[----:B------:R-:W-:Y:S01]  /*2390*/  IMAD.IADD R10, R10, 0x1, R13 ;  /* 0x000000010a0a7824 */ /* 0x000fe200078e020d */
[----:B------:R-:W-:-:S04]  /*23a0*/  LOP3.LUT R8, R8, 0xffff, RZ, 0xc0, !PT ;  /* 0x0000ffff08087812 */ /* 0x000fc800078ec0ff */
[----:B------:R-:W-:Y:S01]  /*23b0*/  LOP3.LUT R10, R10, 0xffff, RZ, 0xc0, !PT ;  /* 0x0000ffff0a0a7812 */ /* 0x000fe200078ec0ff */
[----:B------:R-:W-:-:S04]  /*23c0*/  IMAD R9, R9, 0x2, R8 ;  /* 0x0000000209097824 */ /* 0x000fc800078e0208 */
[----:B------:R-:W-:-:S05]  /*23d0*/  IMAD.IADD R9, R10, 0x1, R9 ;  /* 0x000000010a097824 */ /* 0x000fca00078e0209 */
[----:B------:R-:W-:-:S04]  /*23e0*/  LOP3.LUT R9, R9, 0x1ffc, RZ, 0xc0, !PT ;  /* 0x00001ffc09097812 */ /* 0x000fc800078ec0ff */
[----:B------:R-:W-:Y:S01]  /*23f0*/  IADD3 R8, P1, PT, R9, UR36, RZ ;  /* 0x0000002409087c10 */ /* 0x000fe2000ff3e0ff */
[----:B------:R-:W-:-:S04]  /*2400*/  IMAD.WIDE R24, R16, 0x4, R26 ;  /* 0x0000000410187825 */ /* 0x000fc800078e021a */
[----:B------:R-:W-:Y:S01]  /*2410*/  IMAD.X R9, RZ, RZ, UR37, P1 ;  /* 0x00000025ff097e24 */ /* 0x000fe200088e06ff */
[----:B------:R-:W2:Y:S01]  /*2420*/  LDG.E R13, desc[UR4][R24.64] ;  /* 0x00000004180d7981 */ /* 0x000ea2000c1e1900 */
[----:B------:R-:W-:-:S03]  /*2430*/  IMAD.WIDE R26, R16, 0x4, R28 ;  /* 0x00000004101a7825 */ /* 0x000fc600078e021c */
[----:B------:R-:W3:Y:S04]  /*2440*/  LDG.E R8, desc[UR4][R8.64] ;  /* 0x0000000408087981 */ /* 0x000ee8000c1e1900 */
[----:B------:R-:W4:Y:S01]  /*2450*/  LDG.E R11, desc[UR4][R26.64] ;  /* 0x000000041a0b7981 */ /* 0x000f22000c1e1900 */
[-C--:B------:R-:W-:Y:S02]  /*2460*/  IADD3 R6, P1, PT, R6, R15.reuse, RZ ;  /* 0x0000000f06067210 */ /* 0x080fe40007f3e0ff */
[----:B------:R-:W-:Y:S01]  /*2470*/  IADD3 R4, P2, PT, R4, R15, RZ ;  /* 0x0000000f04047210 */ /* 0x000fe20007f5e0ff */
[----:B------:R-:W-:-:S04]  /*2480*/  IMAD.WIDE R28, R16, 0x4, R18 ;  /* 0x00000004101c7825 */ /* 0x000fc800078e0212 */
[C---:B------:R-:W-:Y:S02]  /*2490*/  IMAD.X R7, R12.reuse, 0x1, R7, P1 ;  /* 0x000000010c077824 */ /* 0x040fe400008e0607 */
[----:B------:R-:W-:Y:S02]  /*24a0*/  IMAD.X R5, R12, 0x1, R5, P2 ;  /* 0x000000010c057824 */ /* 0x000fe400010e0605 */
[----:B---3--:R-:W-:-:S04]  /*24b0*/  FMUL R10, R8, UR38 ;  /* 0x00000026080a7c20 */ /* 0x008fc80008400000 */
[----:B--2---:R-:W-:-:S04]  /*24c0*/  FMUL R10, R10, R13 ;  /* 0x0000000d0a0a7220 */ /* 0x004fc80000400000 */
[----:B----4-:R-:W-:-:S05]  /*24d0*/  FFMA R11, R11, UR39, R10 ;  /* 0x000000270b0b7c23 */ /* 0x010fca000800000a */
        /* <DEDUP_REMOVED lines=16> */
[----:B------:R-:W-:Y:S02]  /*25e0*/  IADD3 R13, PT, PT, RZ, -R11, RZ ;  /* 0x8000000bff0d7210 */ /* 0x000fe40007ffe0ff */
[----:B------:R-:W-:Y:S02]  /*25f0*/  VIMNMX.U16x2 R20, PT, PT, R20, R22, !PT ;  /* 0x0000001614147248 */ /* 0x000fe40007fe0200 */
[----:B------:R-:W-:Y:S02]  /*2600*/  PRMT R8, R18, 0x7610, R8 ;  /* 0x0000761012087816 */ /* 0x000fe40000000008 */
[----:B------:R-:W-:Y:S02]  /*2610*/  PRMT R14, R14, 0x7710, RZ ;  /* 0x000077100e0e7816 */ /* 0x000fe400000000ff */
[----:B------:R-:W-:-:S02]  /*2620*/  PRMT R11, R10, 0x7710, RZ ;  /* 0x000077100a0b7816 */ /* 0x000fc400000000ff */
        /* <DEDUP_REMOVED lines=14> */
[----:B------:R0:W2:Y:S01]  /*2710*/  LDG.E R9, desc[UR4][R22.64] ;  /* 0x0000000416097981 */ /* 0x0000a2000c1e1900 */
[----:B------:R-:W-:-:S03]  /*2720*/  IMAD.WIDE R20, R16, 0x4, R26 ;  /* 0x0000000410147825 */ /* 0x000fc600078e021a */
[----:B------:R-:W3:Y:S04]  /*2730*/  LDG.E R10, desc[UR4][R10.64] ;  /* 0x000000040a0a7981 */ /* 0x000ee8000c1e1900 */
[----:B------:R1:W4:Y:S01]  /*2740*/  LDG.E R13, desc[UR4][R20.64] ;  /* 0x00000004140d7981 */ /* 0x000322000c1e1900 */
[----:B------:R-:W-:Y:S01]  /*2750*/  VIADD R3, R3, 0x4 ;  /* 0x0000000403037836 */ /* 0x000fe20000000000 */
[----:B------:R-:W-:Y:S01]  /*2760*/  IADD3 R26, P2, PT, R6, R15, RZ ;  /* 0x0000000f061a7210 */ /* 0x000fe20007f5e0ff */
[----:B0-----:R-:W-:-:S04]  /*2770*/  IMAD.WIDE R22, R16, 0x4, R22 ;  /* 0x0000000410167825 */ /* 0x001fc800078e0216 */
[----:B------:R-:W-:Y:S02]  /*2780*/  IMAD.X R27, R12, 0x1, R7, P2 ;  /* 0x000000010c1b7824 */ /* 0x000fe400010e0607 */
[----:B-1----:R-:W-:-:S04]  /*2790*/  IMAD.WIDE R20, R16, 0x4, R20 ;  /* 0x0000000410147825 */ /* 0x002fc800078e0214 */
[----:B---3--:R-:W-:-:S04]  /*27a0*/  FMUL R8, R10, UR38 ;  /* 0x000000260a087c20 */ /* 0x008fc80008400000 */
[----:B--2---:R-:W-:-:S04]  /*27b0*/  FMUL R14, R8, R9 ;  /* 0x00000009080e7220 */ /* 0x004fc80000400000 */
[----:B----4-:R-:W-:Y:S01]  /*27c0*/  FFMA R13, R13, UR39, R14 ;  /* 0x000000270d0d7c23 */ /* 0x010fe2000800000e */
[----:B------:R-:W-:-:S04]  /*27d0*/  LOP3.LUT R14, R0, 0xfffffffc, RZ, 0xc0, !PT ;  /* 0xfffffffc000e7812 */ /* 0x000fc800078ec0ff */
[----:B------:R-:W-:Y:S01]  /*27e0*/  ISETP.NE.AND P1, PT, R3, R14, PT ;  /* 0x0000000e0300720c */ /* 0x000fe20003f25270 */
[----:B------:R-:W-:Y:S01]  /*27f0*/  IMAD.WIDE R8, R16, 0x4, R28 ;  /* 0x0000000410087825 */ /* 0x000fe200078e021c */
[----:B------:R-:W-:-:S04]  /*2800*/  IADD3 R28, P3, PT, R4, R15, RZ ;  /* 0x0000000f041c7210 */ /* 0x000fc80007f7e0ff */
[----:B------:R0:W-:Y:S01]  /*2810*/  STG.E desc[UR4][R8.64], R13 ;  /* 0x0000000d08007986 */ /* 0x0001e2000c101904 */
[----:B------:R-:W-:Y:S02]  /*2820*/  IMAD.X R29, R12, 0x1, R5, P3 ;  /* 0x000000010c1d7824 */ /* 0x000fe400018e0605 */
[----:B------:R-:W-:-:S04]  /*2830*/  IMAD.WIDE R18, R16, 0x4, R8 ;  /* 0x0000000410127825 */ /* 0x000fc800078e0208 */
[----:B------:R-:W-:Y:S05]  /*2840*/  @P1 BRA `(.L_x_10) ;  /* 0xfffffff000f81947 */ /* 0x000fea000383ffff */
[----:B------:R-:W-:Y:S05]  /*2850*/  BSYNC.RECONVERGENT B0 ;  /* 0x0000000000007941 */ /* 0x000fea0003800200 */
.L_x_9:
[----:B------:R-:W-:Y:S05]  /*2860*/  @!P0 EXIT ;  /* 0x000000000000894d */ /* 0x000fea0003800000 */
[----:B------:R-:W-:Y:S01]  /*2870*/  ISETP.NE.AND P1, PT, R2, 0x1, PT ;  /* 0x000000010200780c */ /* 0x000fe20003f25270 */
[----:B------:R-:W1:Y:S01]  /*2880*/  LDCU.64 UR8, c[0x0][0x358] ;  /* 0x00006b00ff0877ac */ /* 0x000e620008000a00 */
[----:B------:R-:W-:-:S04]  /*2890*/  LOP3.LUT R0, R0, 0x1, RZ, 0xc0, !PT ;  /* 0x0000000100007812 */ /* 0x000fc800078ec0ff */
[----:B------:R-:W-:-:S07]  /*28a0*/  ISETP.NE.U32.AND P0, PT, R0, 0x1, PT ;  /* 0x000000010000780c */ /* 0x000fce0003f05070 */
[----:B------:R-:W-:Y:S06]  /*28b0*/  @!P1 BRA `(.L_x_11) ;  /* 0x0000000400809947 */ /* 0x000fec0003800000 */
[----:B-1----:R-:W2:Y:S01]  /*28c0*/  LDG.E.U8 R0, desc[UR8][R28.64] ;  /* 0x000000081c007981 */ /* 0x002ea2000c1e1100 */
[----:B------:R-:W1:Y:S03]  /*28d0*/  LDCU.64 UR4, c[0x0][0x3a8] ;  /* 0x00007500ff0477ac */ /* 0x000e660008000a00 */
[----:B------:R-:W2:Y:S01]  /*28e0*/  LDG.E.U8 R2, desc[UR8][R26.64] ;  /* 0x000000081a027981 */ /* 0x000ea2000c1e1100 */
[----:B------:R-:W3:Y:S03]  /*28f0*/  LDCU.64 UR6, c[0x0][0x3c0] ;  /* 0x00007800ff0677ac */ /* 0x000ee60008000a00 */
[----:B------:R-:W4:Y:S04]  /*2900*/  LDG.E.U8 R4, desc[UR8][R28.64+0x1] ;  /* 0x000001081c047981 */ /* 0x000f28000c1e1100 */
[----:B------:R-:W4:Y:S04]  /*2910*/  LDG.E.U8 R6, desc[UR8][R26.64+0x1] ;  /* 0x000001081a067981 */ /* 0x000f28000c1e1100 */
[----:B0-----:R-:W5:Y:S04]  /*2920*/  LDG.E.U8 R8, desc[UR8][R28.64+0x2] ;  /* 0x000002081c087981 */ /* 0x001f68000c1e1100 */
[----:B------:R-:W5:Y:S01]  /*2930*/  LDG.E.U8 R10, desc[UR8][R26.64+0x2] ;  /* 0x000002081a0a7981 */ /* 0x000f62000c1e1100 */
[----:B--2---:R-:W-:-:S02]  /*2940*/  VIMNMX.U16x2 R3, PT, PT, R0, R2, PT ;  /* 0x0000000200037248 */ /* 0x004fc40003fe0200 */
[----:B------:R-:W-:Y:S02]  /*2950*/  VIMNMX.U16x2 R2, PT, PT, R0, R2, !PT ;  /* 0x0000000200027248 */ /* 0x000fe40007fe0200 */
[----:B------:R-:W-:Y:S02]  /*2960*/  PRMT R0, R3, 0x7610, R0 ;  /* 0x0000761003007816 */ /* 0x000fe40000000000 */
[CC--:B----4-:R-:W-:Y:S02]  /*2970*/  VIMNMX.U16x2 R5, PT, PT, R4.reuse, R6.reuse, PT ;  /* 0x0000000604057248 */ /* 0x0d0fe40003fe0200 */
[----:B------:R-:W-:Y:S02]  /*2980*/  VIMNMX.U16x2 R4, PT, PT, R4, R6, !PT ;  /* 0x0000000604047248 */ /* 0x000fe40007fe0200 */
[----:B------:R-:W-:Y:S02]  /*2990*/  PRMT R3, R5, 0x7610, R3 ;  /* 0x0000761005037816 */ /* 0x000fe40000000003 */
[----:B-----5:R-:W-:-:S03]  /*29a0*/  VIMNMX.U16x2 R6, PT, PT, R8, R10, PT ;  /* 0x0000000a08067248 */ /* 0x020fc60003fe0200 */
[----:B------:R-:W-:Y:S01]  /*29b0*/  IMAD.MOV R7, RZ, RZ, -R3 ;  /* 0x000000ffff077224 */ /* 0x000fe200078e0a03 */
[----:B------:R-:W-:Y:S02]  /*29c0*/  VIMNMX.U16x2 R10, PT, PT, R8, R10, !PT ;  /* 0x0000000a080a7248 */ /* 0x000fe40007fe0200 */
[----:B------:R-:W-:Y:S01]  /*29d0*/  PRMT R5, R6, 0x7610, R5 ;  /* 0x0000761006057816 */ /* 0x000fe20000000005 */
[--C-:B------:R-:W-:Y:S01]  /*29e0*/  IMAD.MOV R6, RZ, RZ, -R0.reuse ;  /* 0x000000ffff067224 */ /* 0x100fe200078e0a00 */
[----:B------:R-:W-:-:S03]  /*29f0*/  PRMT R0, R10, 0x7610, R0 ;  /* 0x000076100a007816 */ /* 0x000fc60000000000 */
[----:B------:R-:W-:Y:S01]  /*2a00*/  IMAD.MOV R8, RZ, RZ, -R5 ;  /* 0x000000ffff087224 */ /* 0x000fe200078e0a05 */
[----:B------:R-:W-:Y:S02]  /*2a10*/  PRMT R3, R6, 0x7710, RZ ;  /* 0x0000771006037816 */ /* 0x000fe400000000ff */
[----:B------:R-:W-:Y:S02]  /*2a20*/  PRMT R5, R7, 0x7710, RZ ;  /* 0x0000771007057816 */ /* 0x000fe400000000ff */
[----:B------:R-:W-:Y:S01]  /*2a30*/  PRMT R7, R8, 0x7710, RZ ;  /* 0x0000771008077816 */ /* 0x000fe200000000ff */
[----:B------:R-:W-:Y:S01]  /*2a40*/  IMAD.IADD R2, R2, 0x1, R3 ;  /* 0x0000000102027824 */ /* 0x000fe200078e0203 */
[----:B------:R-:W-:Y:S02]  /*2a50*/  IADD3 R4, PT, PT, R4, R5, RZ ;  /* 0x0000000504047210 */ /* 0x000fe40007ffe0ff */
[----:B------:R-:W2:Y:S01]  /*2a60*/  LDG.E R5, desc[UR8][R22.64] ;  /* 0x0000000816057981 */ /* 0x000ea2000c1e1900 */
[----:B------:R-:W-:Y:S01]  /*2a70*/  IMAD.IADD R0, R0, 0x1, R7 ;  /* 0x0000000100007824 */ /* 0x000fe200078e0207 */
[----:B------:R-:W-:-:S02]  /*2a80*/  LOP3.LUT R3, R2, 0xffff, RZ, 0xc0, !PT ;  /* 0x0000ffff02037812 */ /* 0x000fc400078ec0ff */
[----:B------:R-:W-:Y:S02]  /*2a90*/  LOP3.LUT R4, R4, 0xffff, RZ, 0xc0, !PT ;  /* 0x0000ffff04047812 */ /* 0x000fe400078ec0ff */
[----:B------:R-:W-:-:S03]  /*2aa0*/  LOP3.LUT R0, R0, 0xffff, RZ, 0xc0, !PT ;  /* 0x0000ffff00007812 */ /* 0x000fc600078ec0ff */
[----:B------:R-:W-:Y:S02]  /*2ab0*/  IMAD R3, R3, 0x2, R4 ;  /* 0x0000000203037824 */ /* 0x000fe400078e0204 */
[----:B------:R-:W4:Y:S02]  /*2ac0*/  LDG.E R4, desc[UR8][R20.64] ;  /* 0x0000000814047981 */ /* 0x000f24000c1e1900 */
[----:B------:R-:W-:-:S05]  /*2ad0*/  IMAD.IADD R0, R0, 0x1, R3 ;  /* 0x0000000100007824 */ /* 0x000fca00078e0203 */
[----:B------:R-:W-:-:S04]  /*2ae0*/  LOP3.LUT R0, R0, 0x1ffc, RZ, 0xc0, !PT ;  /* 0x00001ffc00007812 */ /* 0x000fc800078ec0ff */
[----:B-1----:R-:W-:-:S05]  /*2af0*/  IADD3 R2, P1, PT, R0, UR4, RZ ;  /* 0x0000000400027c10 */ /* 0x002fca000ff3e0ff */
[----:B------:R-:W-:-:S05]  /*2b00*/  IMAD.X R3, RZ, RZ, UR5, P1 ;  /* 0x00000005ff037e24 */ /* 0x000fca00088e06ff */
[----:B------:R-:W3:Y:S01]  /*2b10*/  LDG.E R2, desc[UR8][R2.64] ;  /* 0x0000000802027981 */ /* 0x000ee2000c1e1900 */
[-C--:B------:R-:W-:Y:S02]  /*2b20*/  IADD3 R26, P1, PT, R26, R15.reuse, RZ ;  /* 0x0000000f1a1a7210 */ /* 0x080fe40007f3e0ff */
[----:B------:R-:W-:-:S03]  /*2b30*/  IADD3 R28, P2, PT, R28, R15, RZ ;  /* 0x0000000f1c1c7210 */ /* 0x000fc60007f5e0ff */
        /* <DEDUP_REMOVED lines=10> */
[----:B------:R-:W4:Y:S04]  /*2be0*/  LDG.E.U8 R8, desc[UR8][R28.64+0x2] ;  /* 0x000002081c087981 */ /* 0x000f28000c1e1100 */
[----:B------:R-:W4:Y:S01]  /*2bf0*/  LDG.E.U8 R10, desc[UR8][R26.64+0x2] ;  /* 0x000002081a0a7981 */ /* 0x000f22000c1e1100 */
[----:B------:R-:W-:-:S04]  /*2c00*/  IMAD.WIDE R22, R16, 0x4, R22 ;  /* 0x0000000410167825 */ /* 0x000fc800078e0216 */
[----:B------:R-:W-:Y:S01]  /*2c10*/  IMAD.WIDE R20, R16, 0x4, R20 ;  /* 0x0000000410147825 */ /* 0x000fe200078e0214 */
[CC--:B--2---:R-:W-:Y:S02]  /*2c20*/  VIMNMX.U16x2 R3, PT, PT, R0.reuse, R2.reuse, PT ;  /* 0x0000000200037248 */ /* 0x0c4fe40003fe0200 */
[----:B------:R-:W-:Y:S02]  /*2c30*/  VIMNMX.U16x2 R2, PT, PT, R0, R2, !PT ;  /* 0x0000000200027248 */ /* 0x000fe40007fe0200 */
[----:B------:R-:W-:Y:S02]  /*2c40*/  PRMT R0, R3, 0x7610, R0 ;  /* 0x0000761003007816 */ /* 0x000fe40000000000 */
[----:B---3--:R-:W-:-:S04]  /*2c50*/  VIMNMX.U16x2 R7, PT, PT, R4, R6, PT ;  /* 0x0000000604077248 */ /* 0x008fc80003fe0200 */
[----:B------:R-:W-:Y:S01]  /*2c60*/  PRMT R3, R7, 0x7610, R3 ;  /* 0x0000761007037816 */ /* 0x000fe20000000003 */
[--C-:B0-----:R-:W-:Y:S01]  /*2c70*/  IMAD.MOV R5, RZ, RZ, -R0.reuse ;  /* 0x000000ffff057224 */ /* 0x101fe200078e0a00 */
[----:B------:R-:W-:Y:S02]  /*2c80*/  VIMNMX.U16x2 R6, PT, PT, R4, R6, !PT ;  /* 0x0000000604067248 */ /* 0x000fe40007fe0200 */
[-C--:B----4-:R-:W-:Y:S01]  /*2c90*/  VIMNMX.U16x2 R4, PT, PT, R8, R10.reuse, PT ;  /* 0x0000000a08047248 */ /* 0x090fe20003fe0200 */
[----:B------:R-:W-:Y:S01]  /*2ca0*/  IMAD.MOV R3, RZ, RZ, -R3 ;  /* 0x000000ffff037224 */ /* 0x000fe200078e0a03 */
[----:B------:R-:W-:Y:S02]  /*2cb0*/  PRMT R0, R6, 0x7610, R0 ;  /* 0x0000761006007816 */ /* 0x000fe40000000000 */
[----:B------:R-:W-:Y:S01]  /*2cc0*/  PRMT R5, R5, 0x7710, RZ ;  /* 0x0000771005057816 */ /* 0x000fe200000000ff */
[----:B------:R-:W-:Y:S01]  /*2cd0*/  IMAD.MOV R4, RZ, RZ, -R4 ;  /* 0x000000ffff047224 */ /* 0x000fe200078e0a04 */
[----:B------:R-:W-:Y:S01]  /*2ce0*/  PRMT R7, R3, 0x7710, RZ ;  /* 0x0000771003077816 */ /* 0x000fe200000000ff */
[----:B------:R-:W2:Y:S01]  /*2cf0*/  LDG.E R6, desc[UR8][R20.64] ;  /* 0x0000000814067981 */ /* 0x000ea2000c1e1900 */
[----:B------:R-:W-:Y:S01]  /*2d00*/  VIMNMX.U16x2 R8, PT, PT, R8, R10, !PT ;  /* 0x0000000a08087248 */ /* 0x000fe20007fe0200 */
[----:B------:R-:W-:Y:S01]  /*2d10*/  IMAD.IADD R2, R2, 0x1, R5 ;  /* 0x0000000102027824 */ /* 0x000fe200078e0205 */
[----:B------:R-:W-:Y:S01]  /*2d20*/  PRMT R4, R4, 0x7710, RZ ;  /* 0x0000771004047816 */ /* 0x000fe200000000ff */
[----:B------:R-:W-:Y:S01]  /*2d30*/  IMAD.IADD R0, R0, 0x1, R7 ;  /* 0x0000000100007824 */ /* 0x000fe200078e0207 */
[----:B------:R-:W-:-:S02]  /*2d40*/  PRMT R3, R8, 0x7610, R3 ;  /* 0x0000761008037816 */ /* 0x000fc40000000003 */
[----:B------:R-:W-:Y:S02]  /*2d50*/  LOP3.LUT R5, R2, 0xffff, RZ, 0xc0, !PT ;  /* 0x0000ffff02057812 */ /* 0x000fe400078ec0ff */
[----:B------:R-:W-:Y:S01]  /*2d60*/  LOP3.LUT R0, R0, 0xffff, RZ, 0xc0, !PT ;  /* 0x0000ffff00007812 */ /* 0x000fe200078ec0ff */
[----:B------:R-:W-:-:S04]  /*2d70*/  IMAD.IADD R3, R3, 0x1, R4 ;  /* 0x0000000103037824 */ /* 0x000fc800078e0204 */
[----:B------:R-:W-:Y:S01]  /*2d80*/  IMAD R0, R5, 0x2, R0 ;  /* 0x0000000205007824 */ /* 0x000fe200078e0200 */
[----:B------:R-:W-:-:S04]  /*2d90*/  LOP3.LUT R3, R3, 0xffff, RZ, 0xc0, !PT ;  /* 0x0000ffff03037812 */ /* 0x000fc800078ec0ff */
[----:B------:R-:W-:Y:S02]  /*2da0*/  IADD3 R0, PT, PT, R3, R0, RZ ;  /* 0x0000000003007210 */ /* 0x000fe40007ffe0ff */
[----:B------:R0:W3:Y:S02]  /*2db0*/  LDG.E R3, desc[UR8][R22.64] ;  /* 0x0000000816037981 */ /* 0x0000e4000c1e1900 */
[----:B------:R-:W-:-:S04]  /*2dc0*/  LOP3.LUT R0, R0, 0x1ffc, RZ, 0xc0, !PT ;  /* 0x00001ffc00007812 */ /* 0x000fc800078ec0ff */
[----:B------:R-:W-:-:S05]  /*2dd0*/  IADD3 R4, P1, PT, R0, UR4, RZ ;  /* 0x0000000400047c10 */ /* 0x000fca000ff3e0ff */
[----:B------:R-:W-:-:S05]  /*2de0*/  IMAD.X R5, RZ, RZ, UR5, P1 ;  /* 0x00000005ff057e24 */ /* 0x000fca00088e06ff */
[----:B------:R-:W4:Y:S01]  /*2df0*/  LDG.E R4, desc[UR8][R4.64] ;  /* 0x0000000804047981 */ /* 0x000f22000c1e1900 */
[-C--:B------:R-:W-:Y:S02]  /*2e00*/  IADD3 R26, P1, PT, R26, R15.reuse, RZ ;  /* 0x0000000f1a1a7210 */ /* 0x080fe40007f3e0ff */
[----:B------:R-:W-:Y:S01]  /*2e10*/  IADD3 R28, P2, PT, R28, R15, RZ ;  /* 0x0000000f1c1c7210 */ /* 0x000fe20007f5e0ff */
[----:B0-----:R-:W-:-:S04]  /*2e20*/  IMAD.WIDE R22, R16, 0x4, R22 ;  /* 0x0000000410167825 */ /* 0x001fc800078e0216 */
[C---:B------:R-:W-:Y:S02]  /*2e30*/  IMAD.X R27, R12.reuse, 0x1, R27, P1 ;  /* 0x000000010c1b7824 */ /* 0x040fe400008e061b */
[----:B------:R-:W-:Y:S02]  /*2e40*/  IMAD.X R29, R12, 0x1, R29, P2 ;  /* 0x000000010c1d7824 */ /* 0x000fe400010e061d */
[----:B------:R-:W-:-:S04]  /*2e50*/  IMAD.WIDE R20, R16, 0x4, R20 ;  /* 0x0000000410147825 */ /* 0x000fc800078e0214 */
[----:B----4-:R-:W-:-:S04]  /*2e60*/  FMUL R0, R4, UR6 ;  /* 0x0000000604007c20 */ /* 0x010fc80008400000 */
[----:B---3--:R-:W-:Y:S01]  /*2e70*/  FMUL R7, R0, R3 ;  /* 0x0000000300077220 */ /* 0x008fe20000400000 */
[----:B------:R-:W-:-:S04]  /*2e80*/  IMAD.WIDE R2, R16, 0x4, R18 ;  /* 0x0000000410027825 */ /* 0x000fc800078e0212 */
[----:B--2---:R-:W-:-:S05]  /*2e90*/  FFMA R7, R6, UR7, R7 ;  /* 0x0000000706077c23 */ /* 0x004fca0008000007 */
[----:B------:R2:W-:Y:S01]  /*2ea0*/  STG.E desc[UR8][R2.64], R7 ;  /* 0x0000000702007986 */ /* 0x0005e2000c101908 */
[----:B------:R-:W-:-:S07]  /*2eb0*/  IMAD.WIDE R18, R16, 0x4, R2 ;  /* 0x0000000410127825 */ /* 0x000fce00078e0202 */
.L_x_11:
[----:B-1----:R-:W-:Y:S05]  /*2ec0*/  @P0 EXIT ;  /* 0x000000000000094d */ /* 0x002fea0003800000 */
[----:B------:R-:W3:Y:S01]  /*2ed0*/  LDG.E.U8 R6, desc[UR8][R28.64] ;  /* 0x000000081c067981 */ /* 0x000ee2000c1e1100 */
[----:B------:R-:W1:Y:S03]  /*2ee0*/  LDCU.64 UR4, c[0x0][0x3a8] ;  /* 0x00007500ff0477ac */ /* 0x000e660008000a00 */
[----:B0-----:R-:W3:Y:S04]  /*2ef0*/  LDG.E.U8 R8, desc[UR8][R26.64] ;  /* 0x000000081a087981 */ /* 0x001ee8000c1e1100 */
[----:B------:R-:W4:Y:S04]  /*2f00*/  LDG.E.U8 R0, desc[UR8][R28.64+0x1] ;  /* 0x000001081c007981 */ /* 0x000f28000c1e1100 */
[----:B--2---:R-:W4:Y:S04]  /*2f10*/  LDG.E.U8 R2, desc[UR8][R26.64+0x1] ;  /* 0x000001081a027981 */ /* 0x004f28000c1e1100 */
[----:B------:R-:W2:Y:S04]  /*2f20*/  LDG.E.U8 R4, desc[UR8][R28.64+0x2] ;  /* 0x000002081c047981 */ /* 0x000ea8000c1e1100 */
[----:B------:R-:W2:Y:S04]  /*2f30*/  LDG.E.U8 R10, desc[UR8][R26.64+0x2] ;  /* 0x000002081a0a7981 */ /* 0x000ea8000c1e1100 */
[----:B------:R-:W5:Y:S04]  /*2f40*/  LDG.E R23, desc[UR8][R22.64] ;  /* 0x0000000816177981 */ /* 0x000f68000c1e1900 */
[----:B------:R-:W5:Y:S01]  /*2f50*/  LDG.E R20, desc[UR8][R20.64] ;  /* 0x0000000814147981 */ /* 0x000f62000c1e1900 */
[----:B---3--:R-:W-:-:S02]  /*2f60*/  VIMNMX.U16x2 R3, PT, PT, R6, R8, PT ;  /* 0x0000000806037248 */ /* 0x008fc40003fe0200 */
[----:B------:R-:W-:Y:S02]  /*2f70*/  VIMNMX.U16x2 R6, PT, PT, R6, R8, !PT ;  /* 0x0000000806067248 */ /* 0x000fe40007fe0200 */
[CC--:B----4-:R-:W-:Y:S02]  /*2f80*/  VIMNMX.U16x2 R5, PT, PT, R0.reuse, R2.reuse, PT ;  /* 0x0000000200057248 */ /* 0x0d0fe40003fe0200 */
[----:B------:R-:W-:Y:S02]  /*2f90*/  VIMNMX.U16x2 R7, PT, PT, R0, R2, !PT ;  /* 0x0000000200077248 */ /* 0x000fe40007fe0200 */
[----:B------:R-:W-:Y:S02]  /*2fa0*/  PRMT R0, R3, 0x7610, R0 ;  /* 0x0000761003007816 */ /* 0x000fe40000000000 */
[----:B------:R-:W-:Y:S02]  /*2fb0*/  PRMT R3, R5, 0x7610, R3 ;  /* 0x0000761005037816 */ /* 0x000fe40000000003 */
[----:B--2---:R-:W-:-:S02]  /*2fc0*/  VIMNMX.U16x2 R8, PT, PT, R4, R10, PT ;  /* 0x0000000a04087248 */ /* 0x004fc40003fe0200 */
[----:B------:R-:W-:Y:S02]  /*2fd0*/  VIMNMX.U16x2 R10, PT, PT, R4, R10, !PT ;  /* 0x0000000a040a7248 */ /* 0x000fe40007fe0200 */
[----:B------:R-:W-:Y:S01]  /*2fe0*/  PRMT R2, R6, 0x7610, R2 ;  /* 0x0000761006027816 */ /* 0x000fe20000000002 */
[----:B------:R-:W-:Y:S01]  /*2ff0*/  IMAD.MOV R6, RZ, RZ, -R0 ;  /* 0x000000ffff067224 */ /* 0x000fe200078e0a00 */
[----:B------:R-:W-:Y:S02]  /*3000*/  PRMT R5, R8, 0x7610, R5 ;  /* 0x0000761008057816 */ /* 0x000fe40000000005 */
[----:B------:R-:W-:Y:S01]  /*3010*/  PRMT R4, R7, 0x7610, R4 ;  /* 0x0000761007047816 */ /* 0x000fe20000000004 */
[----:B------:R-:W-:Y:S01]  /*3020*/  IMAD.MOV R7, RZ, RZ, -R3 ;  /* 0x000000ffff077224 */ /* 0x000fe200078e0a03 */
[----:B------:R-:W-:Y:S01]  /*3030*/  PRMT R3, R6, 0x7710, RZ ;  /* 0x0000771006037816 */ /* 0x000fe200000000ff */
[----:B------:R-:W-:Y:S01]  /*3040*/  IMAD.MOV R8, RZ, RZ, -R5 ;  /* 0x000000ffff087224 */ /* 0x000fe200078e0a05 */
[----:B------:R-:W-:-:S02]  /*3050*/  PRMT R0, R10, 0x7610, R0 ;  /* 0x000076100a007816 */ /* 0x000fc40000000000 */
[----:B------:R-:W-:Y:S01]  /*3060*/  PRMT R5, R7, 0x7710, RZ ;  /* 0x0000771007057816 */ /* 0x000fe200000000ff */
[----:B------:R-:W-:Y:S01]  /*3070*/  IMAD.IADD R2, R2, 0x1, R3 ;  /* 0x0000000102027824 */ /* 0x000fe200078e0203 */
[----:B------:R-:W-:-:S03]  /*3080*/  PRMT R7, R8, 0x7710, RZ ;  /* 0x0000771008077816 */ /* 0x000fc600000000ff */
[----:B------:R-:W-:Y:S01]  /*3090*/  IMAD.IADD R4, R4, 0x1, R5 ;  /* 0x0000000104047824 */ /* 0x000fe200078e0205 */
[----:B------:R-:W-:Y:S01]  /*30a0*/  LOP3.LUT R3, R2, 0xffff, RZ, 0xc0, !PT ;  /* 0x0000ffff02037812 */ /* 0x000fe200078ec0ff */
[----:B------:R-:W-:-:S03]  /*30b0*/  IMAD.IADD R0, R0, 0x1, R7 ;  /* 0x0000000100007824 */ /* 0x000fc600078e0207 */
[----:B------:R-:W-:Y:S02]  /*30c0*/  LOP3.LUT R4, R4, 0xffff, RZ, 0xc0, !PT ;  /* 0x0000ffff04047812 */ /* 0x000fe400078ec0ff */
[----:B------:R-:W-:-:S03]  /*30d0*/  LOP3.LUT R0, R0, 0xffff, RZ, 0xc0, !PT ;  /* 0x0000ffff00007812 */ /* 0x000fc600078ec0ff */
[----:B------:R-:W-:-:S04]  /*30e0*/  IMAD R3, R3, 0x2, R4 ;  /* 0x0000000203037824 */ /* 0x000fc800078e0204 */
[----:B------:R-:W-:-:S05]  /*30f0*/  IMAD.IADD R0, R0, 0x1, R3 ;  /* 0x0000000100007824 */ /* 0x000fca00078e0203 */
[----:B------:R-:W-:-:S04]  /*3100*/  LOP3.LUT R0, R0, 0x1ffc, RZ, 0xc0, !PT ;  /* 0x00001ffc00007812 */ /* 0x000fc800078ec0ff */
[----:B-1----:R-:W-:-:S05]  /*3110*/  IADD3 R2, P0, PT, R0, UR4, RZ ;  /* 0x0000000400027c10 */ /* 0x002fca000ff1e0ff */
[----:B------:R-:W-:Y:S01]  /*3120*/  IMAD.X R3, RZ, RZ, UR5, P0 ;  /* 0x00000005ff037e24 */ /* 0x000fe200080e06ff */
[----:B------:R-:W0:Y:S04]  /*3130*/  LDCU.64 UR4, c[0x0][0x3c0] ;  /* 0x00007800ff0477ac */ /* 0x000e280008000a00 */
[----:B------:R-:W0:Y:S02]  /*3140*/  LDG.E R2, desc[UR8][R2.64] ;  /* 0x0000000802027981 */ /* 0x000e24000c1e1900 */
[----:B0-----:R-:W-:-:S04]  /*3150*/  FMUL R0, R2, UR4 ;  /* 0x0000000402007c20 */ /* 0x001fc80008400000 */
[----:B-----5:R-:W-:-:S04]  /*3160*/  FMUL R5, R0, R23 ;  /* 0x0000001700057220 */ /* 0x020fc80000400000 */
[----:B------:R-:W-:-:S05]  /*3170*/  FFMA R5, R20, UR5, R5 ;  /* 0x0000000514057c23 */ /* 0x000fca0008000005 */
[----:B------:R-:W-:Y:S01]  /*3180*/  STG.E desc[UR8][R18.64], R5 ;  /* 0x0000000512007986 */ /* 0x000fe2000c101908 */
[----:B------:R-:W-:Y:S05]  /*3190*/  EXIT ;  /* 0x000000000000794d */ /* 0x000fea0003800000 */
.L_x_12:
[----:B------:R-:W-:-:S00]  /*31a0*/  BRA `(.L_x_12) ;  /* 0xfffffffc00fc7947 */ /* 0x000fc0000383ffff */
[----:B------:R-:W-:-:S00]  /*31b0*/  NOP ;  /* 0x0000000000007918 */ /* 0x000fc00000000000 */
        /* <DEDUP_REMOVED lines=12> */
.L_x_13:


//--------------------- .nv.global.init           --------------------------
	.section	.nv.global.init,"aw",@progbits
.nv.global.init:
	.type		$str,@object
	.size		$str,(.L_0 - $str)
$str:
        /*0000*/ 	.byte	0x69, 0x6e, 0x64, 0x65, 0x78, 0x20, 0x69, 0x73, 0x20, 0x25, 0x64, 0x00
.L_0:


//--------------------- .nv.shared.reserved.0     --------------------------
	.section	.nv.shared.reserved.0,"aw",@nobits
	.weak		__nv_reservedSMEM_offset_0_alias
	.size		__nv_reservedSMEM_offset_0_alias, 0, 64
	.other		__nv_reservedSMEM_offset_0_alias,@"STO_CUDA_RESERVED_SHARED STV_DEFAULT"
__nv_reservedSMEM_offset_0_alias:
	.zero		0
	.zero		64


//--------------------- .nv.constant0._Z12secondKernelPhPfS0_S0_S0_S0_iiiiff --------------------------
	.section	.nv.constant0._Z12secondKernelPhPfS0_S0_S0_S0_iiiiff,"a",@progbits
	.sectionflags	@""
	.align	4
.nv.constant0._Z12secondKernelPhPfS0_S0_S0_S0_iiiiff:
	.zero		968


//--------------------- SYMBOLS --------------------------

	.type		.nv.reservedSmem.offset0,@object
	.size		.nv.reservedSmem.offset0,0x4
	.type		vprintf,@function
